//
// Generated by NVIDIA NVVM Compiler
//
// Compiler Build ID: CL-36424714
// Cuda compilation tools, release 13.0, V13.0.88
// Based on NVVM 20.0.0
//

.version 9.0
.target sm_100
.address_size 64

	// .globl	_Z20compute_disparity_v0iiiiPKhS0_Ph
// _ZZ20compute_disparity_v1iiiiPKhS0_PhE11left_shared has been demoted
// _ZZ20compute_disparity_v3iiiiPKhS0_PhE11left_shared has been demoted

.visible .entry _Z20compute_disparity_v0iiiiPKhS0_Ph(
	.param .u32 _Z20compute_disparity_v0iiiiPKhS0_Ph_param_0,
	.param .u32 _Z20compute_disparity_v0iiiiPKhS0_Ph_param_1,
	.param .u32 _Z20compute_disparity_v0iiiiPKhS0_Ph_param_2,
	.param .u32 _Z20compute_disparity_v0iiiiPKhS0_Ph_param_3,
	.param .u64 .ptr .align 1 _Z20compute_disparity_v0iiiiPKhS0_Ph_param_4,
	.param .u64 .ptr .align 1 _Z20compute_disparity_v0iiiiPKhS0_Ph_param_5,
	.param .u64 .ptr .align 1 _Z20compute_disparity_v0iiiiPKhS0_Ph_param_6
)
{
	.reg .pred 	%p<23>;
	.reg .b16 	%rs<106>;
	.reg .b32 	%r<159>;
	.reg .b64 	%rd<26>;

	ld.param.u32 	%r61, [_Z20compute_disparity_v0iiiiPKhS0_Ph_param_0];
	ld.param.u32 	%r62, [_Z20compute_disparity_v0iiiiPKhS0_Ph_param_1];
	ld.param.u32 	%r63, [_Z20compute_disparity_v0iiiiPKhS0_Ph_param_2];
	ld.param.u32 	%r64, [_Z20compute_disparity_v0iiiiPKhS0_Ph_param_3];
	ld.param.u64 	%rd4, [_Z20compute_disparity_v0iiiiPKhS0_Ph_param_4];
	ld.param.u64 	%rd5, [_Z20compute_disparity_v0iiiiPKhS0_Ph_param_5];
	cvta.to.global.u64 	%rd1, %rd5;
	cvta.to.global.u64 	%rd2, %rd4;
	mov.u32 	%r65, %ctaid.x;
	mov.u32 	%r66, %ntid.x;
	mul.lo.s32 	%r1, %r65, %r66;
	mov.u32 	%r2, %tid.x;
	add.s32 	%r3, %r1, %r2;
	mov.u32 	%r67, %ctaid.y;
	mov.u32 	%r68, %ntid.y;
	mov.u32 	%r69, %tid.y;
	mad.lo.s32 	%r4, %r67, %r68, %r69;
	shr.u32 	%r70, %r63, 31;
	add.s32 	%r71, %r63, %r70;
	shr.s32 	%r5, %r71, 1;
	setp.lt.s32 	%p1, %r3, %r5;
	@%p1 bra 	$L__BB0_26;
	neg.s32 	%r6, %r5;
	sub.s32 	%r75, %r61, %r5;
	setp.ge.s32 	%p2, %r3, %r75;
	setp.lt.s32 	%p3, %r4, %r5;
	sub.s32 	%r76, %r62, %r5;
	setp.ge.s32 	%p4, %r4, %r76;
	or.pred  	%p5, %p2, %p4;
	or.pred  	%p6, %p5, %p3;
	@%p6 bra 	$L__BB0_26;
	sub.s32 	%r78, %r3, %r64;
	max.s32 	%r7, %r78, 0;
	add.s32 	%r79, %r61, -1;
	add.s32 	%r80, %r64, %r3;
	min.s32 	%r8, %r79, %r80;
	sub.s32 	%r138, %r7, %r3;
	setp.lt.s32 	%p7, %r8, %r7;
	mov.b32 	%r158, 0;
	@%p7 bra 	$L__BB0_25;
	setp.ge.s32 	%p8, %r5, %r6;
	@%p8 bra 	$L__BB0_10;
	sub.s32 	%r132, %r8, %r7;
	add.s32 	%r10, %r132, 1;
	and.b32  	%r11, %r10, 3;
	setp.lt.u32 	%p19, %r132, 3;
	@%p19 bra 	$L__BB0_7;
	and.b32  	%r133, %r10, -4;
	neg.s32 	%r136, %r133;
$L__BB0_6:
	add.s32 	%r136, %r136, 4;
	setp.ne.s32 	%p20, %r136, 0;
	@%p20 bra 	$L__BB0_6;
$L__BB0_7:
	setp.eq.s32 	%p21, %r11, 0;
	mov.u32 	%r158, %r138;
	@%p21 bra 	$L__BB0_25;
	neg.s32 	%r137, %r11;
$L__BB0_9:
	.pragma "nounroll";
	add.s32 	%r137, %r137, 1;
	setp.eq.s32 	%p22, %r137, 0;
	mov.u32 	%r158, %r138;
	@%p22 bra 	$L__BB0_25;
	bra.uni 	$L__BB0_9;
$L__BB0_10:
	sub.s32 	%r83, %r8, %r3;
	add.s32 	%r18, %r83, 1;
	sub.s32 	%r84, %r5, %r6;
	add.s32 	%r85, %r84, 1;
	and.b32  	%r19, %r85, 7;
	add.s32 	%r86, %r2, %r6;
	add.s32 	%r20, %r86, %r1;
	and.b32  	%r87, %r85, -8;
	neg.s32 	%r21, %r87;
	mov.b32 	%r140, 2147483647;
	mov.b32 	%r158, 0;
$L__BB0_11:
	mov.b32 	%r157, 0;
	mov.u32 	%r141, %r6;
$L__BB0_12:
	mov.u32 	%r25, %r141;
	setp.lt.u32 	%p9, %r84, 7;
	add.s32 	%r91, %r25, %r4;
	mul.lo.s32 	%r27, %r91, %r61;
	add.s32 	%r28, %r27, %r3;
	mov.u32 	%r149, %r6;
	@%p9 bra 	$L__BB0_15;
	add.s32 	%r144, %r20, %r27;
	add.s32 	%r145, %r144, %r138;
	mov.u32 	%r143, %r21;
	mov.u32 	%r149, %r6;
$L__BB0_14:
	.pragma "nounroll";
	cvt.s64.s32 	%rd6, %r144;
	add.s64 	%rd7, %rd2, %rd6;
	ld.global.u8 	%rs1, [%rd7];
	cvt.s64.s32 	%rd8, %r145;
	add.s64 	%rd9, %rd1, %rd8;
	ld.global.u8 	%rs3, [%rd9];
	min.u16 	%rs5, %rs1, %rs3;
	max.u16 	%rs6, %rs1, %rs3;
	sub.s16 	%rs7, %rs6, %rs5;
	cvt.u32.u16 	%r92, %rs7;
	add.s32 	%r93, %r92, %r157;
	ld.global.u8 	%rs8, [%rd7+1];
	ld.global.u8 	%rs10, [%rd9+1];
	min.u16 	%rs12, %rs8, %rs10;
	max.u16 	%rs13, %rs8, %rs10;
	sub.s16 	%rs14, %rs13, %rs12;
	cvt.u32.u16 	%r94, %rs14;
	add.s32 	%r95, %r94, %r93;
	ld.global.u8 	%rs15, [%rd7+2];
	ld.global.u8 	%rs17, [%rd9+2];
	min.u16 	%rs19, %rs15, %rs17;
	max.u16 	%rs20, %rs15, %rs17;
	sub.s16 	%rs21, %rs20, %rs19;
	cvt.u32.u16 	%r96, %rs21;
	add.s32 	%r97, %r96, %r95;
	ld.global.u8 	%rs22, [%rd7+3];
	ld.global.u8 	%rs24, [%rd9+3];
	min.u16 	%rs26, %rs22, %rs24;
	max.u16 	%rs27, %rs22, %rs24;
	sub.s16 	%rs28, %rs27, %rs26;
	cvt.u32.u16 	%r98, %rs28;
	add.s32 	%r99, %r98, %r97;
	ld.global.u8 	%rs29, [%rd7+4];
	ld.global.u8 	%rs31, [%rd9+4];
	min.u16 	%rs33, %rs29, %rs31;
	max.u16 	%rs34, %rs29, %rs31;
	sub.s16 	%rs35, %rs34, %rs33;
	cvt.u32.u16 	%r100, %rs35;
	add.s32 	%r101, %r100, %r99;
	ld.global.u8 	%rs36, [%rd7+5];
	ld.global.u8 	%rs38, [%rd9+5];
	min.u16 	%rs40, %rs36, %rs38;
	max.u16 	%rs41, %rs36, %rs38;
	sub.s16 	%rs42, %rs41, %rs40;
	cvt.u32.u16 	%r102, %rs42;
	add.s32 	%r103, %r102, %r101;
	ld.global.u8 	%rs43, [%rd7+6];
	ld.global.u8 	%rs45, [%rd9+6];
	min.u16 	%rs47, %rs43, %rs45;
	max.u16 	%rs48, %rs43, %rs45;
	sub.s16 	%rs49, %rs48, %rs47;
	cvt.u32.u16 	%r104, %rs49;
	add.s32 	%r105, %r104, %r103;
	ld.global.u8 	%rs50, [%rd7+7];
	ld.global.u8 	%rs52, [%rd9+7];
	min.u16 	%rs54, %rs50, %rs52;
	max.u16 	%rs55, %rs50, %rs52;
	sub.s16 	%rs56, %rs55, %rs54;
	cvt.u32.u16 	%r106, %rs56;
	add.s32 	%r157, %r106, %r105;
	add.s32 	%r149, %r149, 8;
	add.s32 	%r145, %r145, 8;
	add.s32 	%r144, %r144, 8;
	add.s32 	%r143, %r143, 8;
	setp.ne.s32 	%p10, %r143, 0;
	@%p10 bra 	$L__BB0_14;
$L__BB0_15:
	setp.eq.s32 	%p11, %r19, 0;
	@%p11 bra 	$L__BB0_23;
	add.s32 	%r108, %r19, -1;
	setp.lt.u32 	%p12, %r108, 3;
	@%p12 bra 	$L__BB0_18;
	add.s32 	%r109, %r28, %r149;
	cvt.s64.s32 	%rd10, %r109;
	add.s64 	%rd11, %rd2, %rd10;
	ld.global.u8 	%rs57, [%rd11];
	add.s32 	%r110, %r109, %r138;
	cvt.s64.s32 	%rd12, %r110;
	add.s64 	%rd13, %rd1, %rd12;
	ld.global.u8 	%rs59, [%rd13];
	min.u16 	%rs61, %rs57, %rs59;
	max.u16 	%rs62, %rs57, %rs59;
	sub.s16 	%rs63, %rs62, %rs61;
	cvt.u32.u16 	%r111, %rs63;
	add.s32 	%r112, %r111, %r157;
	ld.global.u8 	%rs64, [%rd11+1];
	ld.global.u8 	%rs66, [%rd13+1];
	min.u16 	%rs68, %rs64, %rs66;
	max.u16 	%rs69, %rs64, %rs66;
	sub.s16 	%rs70, %rs69, %rs68;
	cvt.u32.u16 	%r113, %rs70;
	add.s32 	%r114, %r113, %r112;
	ld.global.u8 	%rs71, [%rd11+2];
	ld.global.u8 	%rs73, [%rd13+2];
	min.u16 	%rs75, %rs71, %rs73;
	max.u16 	%rs76, %rs71, %rs73;
	sub.s16 	%rs77, %rs76, %rs75;
	cvt.u32.u16 	%r115, %rs77;
	add.s32 	%r116, %r115, %r114;
	ld.global.u8 	%rs78, [%rd11+3];
	ld.global.u8 	%rs80, [%rd13+3];
	min.u16 	%rs82, %rs78, %rs80;
	max.u16 	%rs83, %rs78, %rs80;
	sub.s16 	%rs84, %rs83, %rs82;
	cvt.u32.u16 	%r117, %rs84;
	add.s32 	%r157, %r117, %r116;
	add.s32 	%r149, %r149, 4;
$L__BB0_18:
	add.s32 	%r121, %r84, 1;
	and.b32  	%r119, %r121, 3;
	setp.eq.s32 	%p13, %r119, 0;
	@%p13 bra 	$L__BB0_23;
	setp.eq.s32 	%p14, %r119, 1;
	@%p14 bra 	$L__BB0_21;
	add.s32 	%r122, %r28, %r149;
	cvt.s64.s32 	%rd14, %r122;
	add.s64 	%rd15, %rd2, %rd14;
	ld.global.u8 	%rs85, [%rd15];
	add.s32 	%r123, %r122, %r138;
	cvt.s64.s32 	%rd16, %r123;
	add.s64 	%rd17, %rd1, %rd16;
	ld.global.u8 	%rs87, [%rd17];
	min.u16 	%rs89, %rs85, %rs87;
	max.u16 	%rs90, %rs85, %rs87;
	sub.s16 	%rs91, %rs90, %rs89;
	cvt.u32.u16 	%r124, %rs91;
	add.s32 	%r125, %r124, %r157;
	ld.global.u8 	%rs92, [%rd15+1];
	ld.global.u8 	%rs94, [%rd17+1];
	min.u16 	%rs96, %rs92, %rs94;
	max.u16 	%rs97, %rs92, %rs94;
	sub.s16 	%rs98, %rs97, %rs96;
	cvt.u32.u16 	%r126, %rs98;
	add.s32 	%r157, %r126, %r125;
	add.s32 	%r149, %r149, 2;
$L__BB0_21:
	and.b32  	%r128, %r84, 1;
	setp.eq.b32 	%p15, %r128, 1;
	@%p15 bra 	$L__BB0_23;
	add.s32 	%r129, %r28, %r149;
	cvt.s64.s32 	%rd18, %r129;
	add.s64 	%rd19, %rd2, %rd18;
	ld.global.u8 	%rs99, [%rd19];
	add.s32 	%r130, %r129, %r138;
	cvt.s64.s32 	%rd20, %r130;
	add.s64 	%rd21, %rd1, %rd20;
	ld.global.u8 	%rs101, [%rd21];
	min.u16 	%rs103, %rs99, %rs101;
	max.u16 	%rs104, %rs99, %rs101;
	sub.s16 	%rs105, %rs104, %rs103;
	cvt.u32.u16 	%r131, %rs105;
	add.s32 	%r157, %r131, %r157;
$L__BB0_23:
	add.s32 	%r141, %r25, 1;
	setp.ne.s32 	%p16, %r25, %r5;
	@%p16 bra 	$L__BB0_12;
	setp.lt.s32 	%p17, %r157, %r140;
	min.s32 	%r140, %r157, %r140;
	selp.b32 	%r158, %r138, %r158, %p17;
	add.s32 	%r138, %r138, 1;
	setp.ne.s32 	%p18, %r138, %r18;
	@%p18 bra 	$L__BB0_11;
$L__BB0_25:
	ld.param.u64 	%rd25, [_Z20compute_disparity_v0iiiiPKhS0_Ph_param_6];
	abs.s32 	%r134, %r158;
	mad.lo.s32 	%r135, %r4, %r61, %r3;
	cvt.s64.s32 	%rd22, %r135;
	cvta.to.global.u64 	%rd23, %rd25;
	add.s64 	%rd24, %rd23, %rd22;
	st.global.u8 	[%rd24], %r134;
$L__BB0_26:
	ret;

}
	// .globl	_Z20compute_disparity_v1iiiiPKhS0_Ph
.visible .entry _Z20compute_disparity_v1iiiiPKhS0_Ph(
	.param .u32 _Z20compute_disparity_v1iiiiPKhS0_Ph_param_0,
	.param .u32 _Z20compute_disparity_v1iiiiPKhS0_Ph_param_1,
	.param .u32 _Z20compute_disparity_v1iiiiPKhS0_Ph_param_2,
	.param .u32 _Z20compute_disparity_v1iiiiPKhS0_Ph_param_3,
	.param .u64 .ptr .align 1 _Z20compute_disparity_v1iiiiPKhS0_Ph_param_4,
	.param .u64 .ptr .align 1 _Z20compute_disparity_v1iiiiPKhS0_Ph_param_5,
	.param .u64 .ptr .align 1 _Z20compute_disparity_v1iiiiPKhS0_Ph_param_6
)
{
	.reg .pred 	%p<36>;
	.reg .b16 	%rs<219>;
	.reg .b32 	%r<244>;
	.reg .b64 	%rd<20>;
	// demoted variable
	.shared .align 1 .b8 _ZZ20compute_disparity_v1iiiiPKhS0_PhE11left_shared[4096];
	ld.param.u32 	%r92, [_Z20compute_disparity_v1iiiiPKhS0_Ph_param_0];
	ld.param.u32 	%r93, [_Z20compute_disparity_v1iiiiPKhS0_Ph_param_1];
	ld.param.u32 	%r95, [_Z20compute_disparity_v1iiiiPKhS0_Ph_param_2];
	ld.param.u32 	%r94, [_Z20compute_disparity_v1iiiiPKhS0_Ph_param_3];
	ld.param.u64 	%rd3, [_Z20compute_disparity_v1iiiiPKhS0_Ph_param_4];
	ld.param.u64 	%rd5, [_Z20compute_disparity_v1iiiiPKhS0_Ph_param_5];
	cvta.to.global.u64 	%rd1, %rd5;
	mov.u32 	%r96, %ctaid.x;
	mov.u32 	%r97, %ntid.x;
	mul.lo.s32 	%r1, %r96, %r97;
	mov.u32 	%r2, %tid.x;
	add.s32 	%r3, %r1, %r2;
	mov.u32 	%r98, %ctaid.y;
	mov.u32 	%r99, %ntid.y;
	mov.u32 	%r4, %tid.y;
	mad.lo.s32 	%r5, %r98, %r99, %r4;
	shr.u32 	%r100, %r95, 31;
	add.s32 	%r101, %r95, %r100;
	shr.s32 	%r7, %r101, 1;
	neg.s32 	%r6, %r7;
	setp.lt.s32 	%p1, %r7, %r6;
	@%p1 bra 	$L__BB1_16;
	cvta.to.global.u64 	%rd6, %rd3;
	mad.lo.s32 	%r102, %r5, %r92, %r3;
	cvt.s64.s32 	%rd7, %r102;
	add.s64 	%rd8, %rd6, %rd7;
	add.s32 	%r8, %r7, %r4;
	add.s32 	%r9, %r7, %r2;
	sub.s32 	%r10, %r7, %r6;
	add.s32 	%r103, %r10, 1;
	and.b32  	%r11, %r103, 15;
	add.s32 	%r12, %r11, -1;
	and.b32  	%r13, %r103, 7;
	add.s32 	%r14, %r13, -1;
	ld.global.u8 	%rs1, [%rd8];
	and.b32  	%r15, %r103, -16;
	and.b32  	%r16, %r103, 3;
	mov.u32 	%r215, %r6;
$L__BB1_2:
	mov.u32 	%r17, %r215;
	setp.lt.u32 	%p2, %r10, 15;
	add.s32 	%r104, %r8, %r17;
	shl.b32 	%r105, %r104, 6;
	mov.u32 	%r106, _ZZ20compute_disparity_v1iiiiPKhS0_PhE11left_shared;
	add.s32 	%r18, %r106, %r105;
	mov.u32 	%r218, %r6;
	@%p2 bra 	$L__BB1_5;
	mov.b32 	%r217, 0;
	mov.u32 	%r218, %r6;
$L__BB1_4:
	.pragma "nounroll";
	add.s32 	%r108, %r9, %r218;
	add.s32 	%r109, %r18, %r108;
	st.shared.u8 	[%r109], %rs1;
	st.shared.u8 	[%r109+1], %rs1;
	st.shared.u8 	[%r109+2], %rs1;
	st.shared.u8 	[%r109+3], %rs1;
	st.shared.u8 	[%r109+4], %rs1;
	st.shared.u8 	[%r109+5], %rs1;
	st.shared.u8 	[%r109+6], %rs1;
	st.shared.u8 	[%r109+7], %rs1;
	st.shared.u8 	[%r109+8], %rs1;
	st.shared.u8 	[%r109+9], %rs1;
	st.shared.u8 	[%r109+10], %rs1;
	st.shared.u8 	[%r109+11], %rs1;
	st.shared.u8 	[%r109+12], %rs1;
	st.shared.u8 	[%r109+13], %rs1;
	st.shared.u8 	[%r109+14], %rs1;
	st.shared.u8 	[%r109+15], %rs1;
	add.s32 	%r218, %r218, 16;
	add.s32 	%r217, %r217, 16;
	setp.ne.s32 	%p3, %r217, %r15;
	@%p3 bra 	$L__BB1_4;
$L__BB1_5:
	setp.eq.s32 	%p4, %r11, 0;
	@%p4 bra 	$L__BB1_15;
	setp.lt.u32 	%p5, %r12, 7;
	@%p5 bra 	$L__BB1_8;
	add.s32 	%r110, %r9, %r218;
	add.s32 	%r111, %r18, %r110;
	st.shared.u8 	[%r111], %rs1;
	st.shared.u8 	[%r111+1], %rs1;
	st.shared.u8 	[%r111+2], %rs1;
	st.shared.u8 	[%r111+3], %rs1;
	st.shared.u8 	[%r111+4], %rs1;
	st.shared.u8 	[%r111+5], %rs1;
	st.shared.u8 	[%r111+6], %rs1;
	st.shared.u8 	[%r111+7], %rs1;
	add.s32 	%r218, %r218, 8;
$L__BB1_8:
	setp.eq.s32 	%p6, %r13, 0;
	@%p6 bra 	$L__BB1_15;
	setp.lt.u32 	%p7, %r14, 3;
	@%p7 bra 	$L__BB1_11;
	add.s32 	%r112, %r9, %r218;
	add.s32 	%r113, %r18, %r112;
	st.shared.u8 	[%r113], %rs1;
	st.shared.u8 	[%r113+1], %rs1;
	st.shared.u8 	[%r113+2], %rs1;
	st.shared.u8 	[%r113+3], %rs1;
	add.s32 	%r218, %r218, 4;
$L__BB1_11:
	setp.eq.s32 	%p8, %r16, 0;
	@%p8 bra 	$L__BB1_15;
	setp.eq.s32 	%p9, %r16, 1;
	add.s32 	%r114, %r9, %r218;
	add.s32 	%r28, %r18, %r114;
	st.shared.u8 	[%r28], %rs1;
	@%p9 bra 	$L__BB1_15;
	setp.eq.s32 	%p10, %r16, 2;
	st.shared.u8 	[%r28+1], %rs1;
	@%p10 bra 	$L__BB1_15;
	st.shared.u8 	[%r28+2], %rs1;
$L__BB1_15:
	add.s32 	%r215, %r17, 1;
	setp.ne.s32 	%p11, %r17, %r7;
	@%p11 bra 	$L__BB1_2;
$L__BB1_16:
	setp.lt.s32 	%p12, %r3, %r7;
	@%p12 bra 	$L__BB1_44;
	add.s32 	%r115, %r6, %r92;
	setp.ge.s32 	%p13, %r3, %r115;
	setp.lt.s32 	%p14, %r5, %r7;
	add.s32 	%r116, %r6, %r93;
	setp.ge.s32 	%p15, %r5, %r116;
	or.pred  	%p16, %p13, %p15;
	or.pred  	%p17, %p16, %p14;
	@%p17 bra 	$L__BB1_44;
	sub.s32 	%r118, %r3, %r94;
	max.s32 	%r30, %r118, 0;
	add.s32 	%r119, %r92, -1;
	add.s32 	%r120, %r94, %r3;
	min.s32 	%r31, %r119, %r120;
	sub.s32 	%r223, %r30, %r3;
	setp.lt.s32 	%p18, %r31, %r30;
	mov.b32 	%r243, 0;
	@%p18 bra 	$L__BB1_43;
	setp.ge.s32 	%p19, %r7, %r6;
	add.s32 	%r33, %r7, %r2;
	@%p19 bra 	$L__BB1_26;
	sub.s32 	%r211, %r31, %r30;
	add.s32 	%r34, %r211, 1;
	and.b32  	%r35, %r34, 3;
	setp.lt.u32 	%p32, %r211, 3;
	@%p32 bra 	$L__BB1_23;
	and.b32  	%r212, %r34, -4;
	neg.s32 	%r221, %r212;
$L__BB1_22:
	add.s32 	%r221, %r221, 4;
	setp.ne.s32 	%p33, %r221, 0;
	@%p33 bra 	$L__BB1_22;
$L__BB1_23:
	setp.eq.s32 	%p34, %r35, 0;
	mov.u32 	%r243, %r223;
	@%p34 bra 	$L__BB1_43;
	neg.s32 	%r222, %r35;
$L__BB1_25:
	.pragma "nounroll";
	add.s32 	%r222, %r222, 1;
	setp.eq.s32 	%p35, %r222, 0;
	mov.u32 	%r243, %r223;
	@%p35 bra 	$L__BB1_43;
	bra.uni 	$L__BB1_25;
$L__BB1_26:
	sub.s32 	%r123, %r31, %r3;
	add.s32 	%r42, %r123, 1;
	sub.s32 	%r124, %r7, %r6;
	add.s32 	%r125, %r124, 1;
	and.b32  	%r43, %r125, 15;
	and.b32  	%r44, %r125, 7;
	and.b32  	%r45, %r125, 3;
	and.b32  	%r126, %r125, -16;
	neg.s32 	%r46, %r126;
	add.s32 	%r127, %r2, %r6;
	add.s32 	%r47, %r127, %r1;
	mad.lo.s32 	%r128, %r7, 65, %r127;
	mov.u32 	%r129, _ZZ20compute_disparity_v1iiiiPKhS0_PhE11left_shared;
	add.s32 	%r130, %r128, %r129;
	add.s32 	%r48, %r130, 7;
	mov.b32 	%r225, 2147483647;
	mov.b32 	%r243, 0;
$L__BB1_27:
	mov.b32 	%r242, 0;
	add.s32 	%r136, %r47, %r223;
	mov.u32 	%r226, %r6;
$L__BB1_28:
	mov.u32 	%r52, %r226;
	sub.s32 	%r133, %r7, %r6;
	setp.lt.u32 	%p20, %r133, 15;
	add.s32 	%r134, %r52, %r5;
	mul.lo.s32 	%r54, %r134, %r92;
	add.s32 	%r135, %r223, %r3;
	add.s32 	%r55, %r135, %r54;
	mov.u32 	%r234, %r6;
	@%p20 bra 	$L__BB1_31;
	add.s32 	%r229, %r136, %r54;
	add.s32 	%r137, %r4, %r52;
	shl.b32 	%r138, %r137, 6;
	add.s32 	%r228, %r48, %r138;
	mov.u32 	%r230, %r46;
	mov.u32 	%r234, %r6;
$L__BB1_30:
	.pragma "nounroll";
	ld.shared.u8 	%rs2, [%r228+-7];
	cvt.s64.s32 	%rd9, %r229;
	add.s64 	%rd10, %rd1, %rd9;
	ld.global.u8 	%rs4, [%rd10];
	min.u16 	%rs6, %rs2, %rs4;
	max.u16 	%rs7, %rs2, %rs4;
	sub.s16 	%rs8, %rs7, %rs6;
	cvt.u32.u16 	%r139, %rs8;
	add.s32 	%r140, %r139, %r242;
	ld.shared.u8 	%rs9, [%r228+-6];
	ld.global.u8 	%rs11, [%rd10+1];
	min.u16 	%rs13, %rs9, %rs11;
	max.u16 	%rs14, %rs9, %rs11;
	sub.s16 	%rs15, %rs14, %rs13;
	cvt.u32.u16 	%r141, %rs15;
	add.s32 	%r142, %r141, %r140;
	ld.shared.u8 	%rs16, [%r228+-5];
	ld.global.u8 	%rs18, [%rd10+2];
	min.u16 	%rs20, %rs16, %rs18;
	max.u16 	%rs21, %rs16, %rs18;
	sub.s16 	%rs22, %rs21, %rs20;
	cvt.u32.u16 	%r143, %rs22;
	add.s32 	%r144, %r143, %r142;
	ld.shared.u8 	%rs23, [%r228+-4];
	ld.global.u8 	%rs25, [%rd10+3];
	min.u16 	%rs27, %rs23, %rs25;
	max.u16 	%rs28, %rs23, %rs25;
	sub.s16 	%rs29, %rs28, %rs27;
	cvt.u32.u16 	%r145, %rs29;
	add.s32 	%r146, %r145, %r144;
	ld.shared.u8 	%rs30, [%r228+-3];
	ld.global.u8 	%rs32, [%rd10+4];
	min.u16 	%rs34, %rs30, %rs32;
	max.u16 	%rs35, %rs30, %rs32;
	sub.s16 	%rs36, %rs35, %rs34;
	cvt.u32.u16 	%r147, %rs36;
	add.s32 	%r148, %r147, %r146;
	ld.shared.u8 	%rs37, [%r228+-2];
	ld.global.u8 	%rs39, [%rd10+5];
	min.u16 	%rs41, %rs37, %rs39;
	max.u16 	%rs42, %rs37, %rs39;
	sub.s16 	%rs43, %rs42, %rs41;
	cvt.u32.u16 	%r149, %rs43;
	add.s32 	%r150, %r149, %r148;
	ld.shared.u8 	%rs44, [%r228+-1];
	ld.global.u8 	%rs46, [%rd10+6];
	min.u16 	%rs48, %rs44, %rs46;
	max.u16 	%rs49, %rs44, %rs46;
	sub.s16 	%rs50, %rs49, %rs48;
	cvt.u32.u16 	%r151, %rs50;
	add.s32 	%r152, %r151, %r150;
	ld.shared.u8 	%rs51, [%r228];
	ld.global.u8 	%rs53, [%rd10+7];
	min.u16 	%rs55, %rs51, %rs53;
	max.u16 	%rs56, %rs51, %rs53;
	sub.s16 	%rs57, %rs56, %rs55;
	cvt.u32.u16 	%r153, %rs57;
	add.s32 	%r154, %r153, %r152;
	ld.shared.u8 	%rs58, [%r228+1];
	ld.global.u8 	%rs60, [%rd10+8];
	min.u16 	%rs62, %rs58, %rs60;
	max.u16 	%rs63, %rs58, %rs60;
	sub.s16 	%rs64, %rs63, %rs62;
	cvt.u32.u16 	%r155, %rs64;
	add.s32 	%r156, %r155, %r154;
	ld.shared.u8 	%rs65, [%r228+2];
	ld.global.u8 	%rs67, [%rd10+9];
	min.u16 	%rs69, %rs65, %rs67;
	max.u16 	%rs70, %rs65, %rs67;
	sub.s16 	%rs71, %rs70, %rs69;
	cvt.u32.u16 	%r157, %rs71;
	add.s32 	%r158, %r157, %r156;
	ld.shared.u8 	%rs72, [%r228+3];
	ld.global.u8 	%rs74, [%rd10+10];
	min.u16 	%rs76, %rs72, %rs74;
	max.u16 	%rs77, %rs72, %rs74;
	sub.s16 	%rs78, %rs77, %rs76;
	cvt.u32.u16 	%r159, %rs78;
	add.s32 	%r160, %r159, %r158;
	ld.shared.u8 	%rs79, [%r228+4];
	ld.global.u8 	%rs81, [%rd10+11];
	min.u16 	%rs83, %rs79, %rs81;
	max.u16 	%rs84, %rs79, %rs81;
	sub.s16 	%rs85, %rs84, %rs83;
	cvt.u32.u16 	%r161, %rs85;
	add.s32 	%r162, %r161, %r160;
	ld.shared.u8 	%rs86, [%r228+5];
	ld.global.u8 	%rs88, [%rd10+12];
	min.u16 	%rs90, %rs86, %rs88;
	max.u16 	%rs91, %rs86, %rs88;
	sub.s16 	%rs92, %rs91, %rs90;
	cvt.u32.u16 	%r163, %rs92;
	add.s32 	%r164, %r163, %r162;
	ld.shared.u8 	%rs93, [%r228+6];
	ld.global.u8 	%rs95, [%rd10+13];
	min.u16 	%rs97, %rs93, %rs95;
	max.u16 	%rs98, %rs93, %rs95;
	sub.s16 	%rs99, %rs98, %rs97;
	cvt.u32.u16 	%r165, %rs99;
	add.s32 	%r166, %r165, %r164;
	ld.shared.u8 	%rs100, [%r228+7];
	ld.global.u8 	%rs102, [%rd10+14];
	min.u16 	%rs104, %rs100, %rs102;
	max.u16 	%rs105, %rs100, %rs102;
	sub.s16 	%rs106, %rs105, %rs104;
	cvt.u32.u16 	%r167, %rs106;
	add.s32 	%r168, %r167, %r166;
	ld.shared.u8 	%rs107, [%r228+8];
	ld.global.u8 	%rs109, [%rd10+15];
	min.u16 	%rs111, %rs107, %rs109;
	max.u16 	%rs112, %rs107, %rs109;
	sub.s16 	%rs113, %rs112, %rs111;
	cvt.u32.u16 	%r169, %rs113;
	add.s32 	%r242, %r169, %r168;
	add.s32 	%r234, %r234, 16;
	add.s32 	%r230, %r230, 16;
	add.s32 	%r229, %r229, 16;
	add.s32 	%r228, %r228, 16;
	setp.ne.s32 	%p21, %r230, 0;
	@%p21 bra 	$L__BB1_30;
$L__BB1_31:
	setp.eq.s32 	%p22, %r43, 0;
	@%p22 bra 	$L__BB1_41;
	add.s32 	%r171, %r7, %r4;
	add.s32 	%r172, %r171, %r52;
	shl.b32 	%r173, %r172, 6;
	mov.u32 	%r174, _ZZ20compute_disparity_v1iiiiPKhS0_PhE11left_shared;
	add.s32 	%r71, %r174, %r173;
	add.s32 	%r175, %r43, -1;
	setp.lt.u32 	%p23, %r175, 7;
	@%p23 bra 	$L__BB1_34;
	add.s32 	%r176, %r33, %r234;
	add.s32 	%r177, %r71, %r176;
	ld.shared.u8 	%rs114, [%r177];
	add.s32 	%r178, %r55, %r234;
	cvt.s64.s32 	%rd11, %r178;
	add.s64 	%rd12, %rd1, %rd11;
	ld.global.u8 	%rs116, [%rd12];
	min.u16 	%rs118, %rs114, %rs116;
	max.u16 	%rs119, %rs114, %rs116;
	sub.s16 	%rs120, %rs119, %rs118;
	cvt.u32.u16 	%r179, %rs120;
	add.s32 	%r180, %r179, %r242;
	ld.shared.u8 	%rs121, [%r177+1];
	ld.global.u8 	%rs123, [%rd12+1];
	min.u16 	%rs125, %rs121, %rs123;
	max.u16 	%rs126, %rs121, %rs123;
	sub.s16 	%rs127, %rs126, %rs125;
	cvt.u32.u16 	%r181, %rs127;
	add.s32 	%r182, %r181, %r180;
	ld.shared.u8 	%rs128, [%r177+2];
	ld.global.u8 	%rs130, [%rd12+2];
	min.u16 	%rs132, %rs128, %rs130;
	max.u16 	%rs133, %rs128, %rs130;
	sub.s16 	%rs134, %rs133, %rs132;
	cvt.u32.u16 	%r183, %rs134;
	add.s32 	%r184, %r183, %r182;
	ld.shared.u8 	%rs135, [%r177+3];
	ld.global.u8 	%rs137, [%rd12+3];
	min.u16 	%rs139, %rs135, %rs137;
	max.u16 	%rs140, %rs135, %rs137;
	sub.s16 	%rs141, %rs140, %rs139;
	cvt.u32.u16 	%r185, %rs141;
	add.s32 	%r186, %r185, %r184;
	ld.shared.u8 	%rs142, [%r177+4];
	ld.global.u8 	%rs144, [%rd12+4];
	min.u16 	%rs146, %rs142, %rs144;
	max.u16 	%rs147, %rs142, %rs144;
	sub.s16 	%rs148, %rs147, %rs146;
	cvt.u32.u16 	%r187, %rs148;
	add.s32 	%r188, %r187, %r186;
	ld.shared.u8 	%rs149, [%r177+5];
	ld.global.u8 	%rs151, [%rd12+5];
	min.u16 	%rs153, %rs149, %rs151;
	max.u16 	%rs154, %rs149, %rs151;
	sub.s16 	%rs155, %rs154, %rs153;
	cvt.u32.u16 	%r189, %rs155;
	add.s32 	%r190, %r189, %r188;
	ld.shared.u8 	%rs156, [%r177+6];
	ld.global.u8 	%rs158, [%rd12+6];
	min.u16 	%rs160, %rs156, %rs158;
	max.u16 	%rs161, %rs156, %rs158;
	sub.s16 	%rs162, %rs161, %rs160;
	cvt.u32.u16 	%r191, %rs162;
	add.s32 	%r192, %r191, %r190;
	ld.shared.u8 	%rs163, [%r177+7];
	ld.global.u8 	%rs165, [%rd12+7];
	min.u16 	%rs167, %rs163, %rs165;
	max.u16 	%rs168, %rs163, %rs165;
	sub.s16 	%rs169, %rs168, %rs167;
	cvt.u32.u16 	%r193, %rs169;
	add.s32 	%r242, %r193, %r192;
	add.s32 	%r234, %r234, 8;
$L__BB1_34:
	setp.eq.s32 	%p24, %r44, 0;
	@%p24 bra 	$L__BB1_41;
	add.s32 	%r195, %r44, -1;
	setp.lt.u32 	%p25, %r195, 3;
	@%p25 bra 	$L__BB1_37;
	add.s32 	%r196, %r33, %r234;
	add.s32 	%r197, %r71, %r196;
	ld.shared.u8 	%rs170, [%r197];
	add.s32 	%r198, %r55, %r234;
	cvt.s64.s32 	%rd13, %r198;
	add.s64 	%rd14, %rd1, %rd13;
	ld.global.u8 	%rs172, [%rd14];
	min.u16 	%rs174, %rs170, %rs172;
	max.u16 	%rs175, %rs170, %rs172;
	sub.s16 	%rs176, %rs175, %rs174;
	cvt.u32.u16 	%r199, %rs176;
	add.s32 	%r200, %r199, %r242;
	ld.shared.u8 	%rs177, [%r197+1];
	ld.global.u8 	%rs179, [%rd14+1];
	min.u16 	%rs181, %rs177, %rs179;
	max.u16 	%rs182, %rs177, %rs179;
	sub.s16 	%rs183, %rs182, %rs181;
	cvt.u32.u16 	%r201, %rs183;
	add.s32 	%r202, %r201, %r200;
	ld.shared.u8 	%rs184, [%r197+2];
	ld.global.u8 	%rs186, [%rd14+2];
	min.u16 	%rs188, %rs184, %rs186;
	max.u16 	%rs189, %rs184, %rs186;
	sub.s16 	%rs190, %rs189, %rs188;
	cvt.u32.u16 	%r203, %rs190;
	add.s32 	%r204, %r203, %r202;
	ld.shared.u8 	%rs191, [%r197+3];
	ld.global.u8 	%rs193, [%rd14+3];
	min.u16 	%rs195, %rs191, %rs193;
	max.u16 	%rs196, %rs191, %rs193;
	sub.s16 	%rs197, %rs196, %rs195;
	cvt.u32.u16 	%r205, %rs197;
	add.s32 	%r242, %r205, %r204;
	add.s32 	%r234, %r234, 4;
$L__BB1_37:
	setp.eq.s32 	%p26, %r45, 0;
	@%p26 bra 	$L__BB1_41;
	setp.eq.s32 	%p27, %r45, 1;
	add.s32 	%r206, %r33, %r234;
	add.s32 	%r82, %r71, %r206;
	ld.shared.u8 	%rs198, [%r82];
	add.s32 	%r207, %r55, %r234;
	cvt.s64.s32 	%rd15, %r207;
	add.s64 	%rd2, %rd1, %rd15;
	ld.global.u8 	%rs200, [%rd2];
	min.u16 	%rs202, %rs198, %rs200;
	max.u16 	%rs203, %rs198, %rs200;
	sub.s16 	%rs204, %rs203, %rs202;
	cvt.u32.u16 	%r208, %rs204;
	add.s32 	%r242, %r208, %r242;
	@%p27 bra 	$L__BB1_41;
	setp.eq.s32 	%p28, %r45, 2;
	ld.shared.u8 	%rs205, [%r82+1];
	ld.global.u8 	%rs207, [%rd2+1];
	min.u16 	%rs209, %rs205, %rs207;
	max.u16 	%rs210, %rs205, %rs207;
	sub.s16 	%rs211, %rs210, %rs209;
	cvt.u32.u16 	%r209, %rs211;
	add.s32 	%r242, %r209, %r242;
	@%p28 bra 	$L__BB1_41;
	ld.shared.u8 	%rs212, [%r82+2];
	ld.global.u8 	%rs214, [%rd2+2];
	min.u16 	%rs216, %rs212, %rs214;
	max.u16 	%rs217, %rs212, %rs214;
	sub.s16 	%rs218, %rs217, %rs216;
	cvt.u32.u16 	%r210, %rs218;
	add.s32 	%r242, %r210, %r242;
$L__BB1_41:
	add.s32 	%r226, %r52, 1;
	setp.ne.s32 	%p29, %r52, %r7;
	@%p29 bra 	$L__BB1_28;
	setp.lt.s32 	%p30, %r242, %r225;
	min.s32 	%r225, %r242, %r225;
	selp.b32 	%r243, %r223, %r243, %p30;
	add.s32 	%r223, %r223, 1;
	setp.ne.s32 	%p31, %r223, %r42;
	@%p31 bra 	$L__BB1_27;
$L__BB1_43:
	ld.param.u64 	%rd19, [_Z20compute_disparity_v1iiiiPKhS0_Ph_param_6];
	abs.s32 	%r213, %r243;
	mad.lo.s32 	%r214, %r5, %r92, %r3;
	cvt.s64.s32 	%rd16, %r214;
	cvta.to.global.u64 	%rd17, %rd19;
	add.s64 	%rd18, %rd17, %rd16;
	st.global.u8 	[%rd18], %r213;
$L__BB1_44:
	ret;

}
	// .globl	_Z20compute_disparity_v2iiiiPKhS0_Ph
.visible .entry _Z20compute_disparity_v2iiiiPKhS0_Ph(
	.param .u32 _Z20compute_disparity_v2iiiiPKhS0_Ph_param_0,
	.param .u32 _Z20compute_disparity_v2iiiiPKhS0_Ph_param_1,
	.param .u32 _Z20compute_disparity_v2iiiiPKhS0_Ph_param_2,
	.param .u32 _Z20compute_disparity_v2iiiiPKhS0_Ph_param_3,
	.param .u64 .ptr .align 1 _Z20compute_disparity_v2iiiiPKhS0_Ph_param_4,
	.param .u64 .ptr .align 1 _Z20compute_disparity_v2iiiiPKhS0_Ph_param_5,
	.param .u64 .ptr .align 1 _Z20compute_disparity_v2iiiiPKhS0_Ph_param_6
)
{
	.reg .pred 	%p<24>;
	.reg .b16 	%rs<106>;
	.reg .b32 	%r<165>;
	.reg .b64 	%rd<26>;

	ld.param.u32 	%r65, [_Z20compute_disparity_v2iiiiPKhS0_Ph_param_0];
	ld.param.u32 	%r66, [_Z20compute_disparity_v2iiiiPKhS0_Ph_param_1];
	ld.param.u32 	%r67, [_Z20compute_disparity_v2iiiiPKhS0_Ph_param_2];
	ld.param.u32 	%r68, [_Z20compute_disparity_v2iiiiPKhS0_Ph_param_3];
	ld.param.u64 	%rd4, [_Z20compute_disparity_v2iiiiPKhS0_Ph_param_4];
	ld.param.u64 	%rd5, [_Z20compute_disparity_v2iiiiPKhS0_Ph_param_5];
	cvta.to.global.u64 	%rd1, %rd5;
	cvta.to.global.u64 	%rd2, %rd4;
	mov.u32 	%r69, %ctaid.x;
	mov.u32 	%r70, %ntid.x;
	mul.lo.s32 	%r1, %r69, %r70;
	mov.u32 	%r2, %tid.x;
	add.s32 	%r3, %r1, %r2;
	mov.u32 	%r71, %ctaid.y;
	mov.u32 	%r72, %ntid.y;
	mov.u32 	%r73, %tid.y;
	mad.lo.s32 	%r4, %r71, %r72, %r73;
	shr.u32 	%r74, %r67, 31;
	add.s32 	%r75, %r67, %r74;
	shr.s32 	%r5, %r75, 1;
	setp.lt.s32 	%p1, %r3, %r5;
	@%p1 bra 	$L__BB2_29;
	neg.s32 	%r6, %r5;
	sub.s32 	%r79, %r65, %r5;
	setp.ge.s32 	%p2, %r3, %r79;
	setp.lt.s32 	%p3, %r4, %r5;
	sub.s32 	%r80, %r66, %r5;
	setp.ge.s32 	%p4, %r4, %r80;
	or.pred  	%p5, %p2, %p4;
	or.pred  	%p6, %p5, %p3;
	@%p6 bra 	$L__BB2_29;
	sub.s32 	%r82, %r3, %r68;
	max.s32 	%r7, %r82, 0;
	add.s32 	%r83, %r65, -1;
	add.s32 	%r84, %r68, %r3;
	min.s32 	%r8, %r83, %r84;
	sub.s32 	%r144, %r7, %r3;
	sub.s32 	%r10, %r8, %r3;
	setp.gt.s32 	%p7, %r144, %r10;
	mov.b32 	%r164, 0;
	@%p7 bra 	$L__BB2_28;
	setp.lt.s32 	%p8, %r5, %r6;
	@%p8 bra 	$L__BB2_7;
	sub.s32 	%r87, %r5, %r6;
	add.s32 	%r88, %r87, 1;
	and.b32  	%r11, %r88, 7;
	add.s32 	%r89, %r2, %r6;
	add.s32 	%r12, %r89, %r1;
	and.b32  	%r90, %r88, -8;
	neg.s32 	%r13, %r90;
	mov.b32 	%r146, 2147483647;
	mov.b32 	%r145, 0;
$L__BB2_5:
	max.s32 	%r164, %r144, %r10;
$L__BB2_6:
	mov.u32 	%r26, %r144;
	mov.b32 	%r163, 0;
	mov.u32 	%r147, %r6;
	bra.uni 	$L__BB2_14;
$L__BB2_7:
	sub.s32 	%r135, %r8, %r7;
	add.s32 	%r18, %r135, 1;
	and.b32  	%r19, %r18, 3;
	setp.lt.u32 	%p20, %r135, 3;
	@%p20 bra 	$L__BB2_10;
	and.b32  	%r136, %r18, -4;
	neg.s32 	%r142, %r136;
$L__BB2_9:
	add.s32 	%r142, %r142, 4;
	setp.ne.s32 	%p21, %r142, 0;
	@%p21 bra 	$L__BB2_9;
$L__BB2_10:
	setp.eq.s32 	%p22, %r19, 0;
	mov.u32 	%r164, %r144;
	@%p22 bra 	$L__BB2_28;
	neg.s32 	%r143, %r19;
$L__BB2_12:
	.pragma "nounroll";
	add.s32 	%r143, %r143, 1;
	setp.eq.s32 	%p23, %r143, 0;
	mov.u32 	%r164, %r144;
	@%p23 bra 	$L__BB2_28;
	bra.uni 	$L__BB2_12;
$L__BB2_13:
	add.s32 	%r29, %r147, 1;
	setp.eq.s32 	%p18, %r147, %r5;
	mov.u32 	%r147, %r29;
	@%p18 bra 	$L__BB2_27;
$L__BB2_14:
	sub.s32 	%r93, %r5, %r6;
	setp.lt.u32 	%p9, %r93, 7;
	add.s32 	%r94, %r147, %r4;
	mul.lo.s32 	%r32, %r94, %r65;
	add.s32 	%r33, %r32, %r3;
	mov.u32 	%r155, %r6;
	@%p9 bra 	$L__BB2_17;
	add.s32 	%r150, %r12, %r32;
	add.s32 	%r151, %r150, %r26;
	mov.u32 	%r149, %r13;
	mov.u32 	%r155, %r6;
$L__BB2_16:
	.pragma "nounroll";
	cvt.s64.s32 	%rd6, %r150;
	add.s64 	%rd7, %rd2, %rd6;
	ld.global.u8 	%rs1, [%rd7];
	cvt.s64.s32 	%rd8, %r151;
	add.s64 	%rd9, %rd1, %rd8;
	ld.global.u8 	%rs3, [%rd9];
	min.u16 	%rs5, %rs1, %rs3;
	max.u16 	%rs6, %rs1, %rs3;
	sub.s16 	%rs7, %rs6, %rs5;
	cvt.u32.u16 	%r95, %rs7;
	add.s32 	%r96, %r95, %r163;
	ld.global.u8 	%rs8, [%rd7+1];
	ld.global.u8 	%rs10, [%rd9+1];
	min.u16 	%rs12, %rs8, %rs10;
	max.u16 	%rs13, %rs8, %rs10;
	sub.s16 	%rs14, %rs13, %rs12;
	cvt.u32.u16 	%r97, %rs14;
	add.s32 	%r98, %r97, %r96;
	ld.global.u8 	%rs15, [%rd7+2];
	ld.global.u8 	%rs17, [%rd9+2];
	min.u16 	%rs19, %rs15, %rs17;
	max.u16 	%rs20, %rs15, %rs17;
	sub.s16 	%rs21, %rs20, %rs19;
	cvt.u32.u16 	%r99, %rs21;
	add.s32 	%r100, %r99, %r98;
	ld.global.u8 	%rs22, [%rd7+3];
	ld.global.u8 	%rs24, [%rd9+3];
	min.u16 	%rs26, %rs22, %rs24;
	max.u16 	%rs27, %rs22, %rs24;
	sub.s16 	%rs28, %rs27, %rs26;
	cvt.u32.u16 	%r101, %rs28;
	add.s32 	%r102, %r101, %r100;
	ld.global.u8 	%rs29, [%rd7+4];
	ld.global.u8 	%rs31, [%rd9+4];
	min.u16 	%rs33, %rs29, %rs31;
	max.u16 	%rs34, %rs29, %rs31;
	sub.s16 	%rs35, %rs34, %rs33;
	cvt.u32.u16 	%r103, %rs35;
	add.s32 	%r104, %r103, %r102;
	ld.global.u8 	%rs36, [%rd7+5];
	ld.global.u8 	%rs38, [%rd9+5];
	min.u16 	%rs40, %rs36, %rs38;
	max.u16 	%rs41, %rs36, %rs38;
	sub.s16 	%rs42, %rs41, %rs40;
	cvt.u32.u16 	%r105, %rs42;
	add.s32 	%r106, %r105, %r104;
	ld.global.u8 	%rs43, [%rd7+6];
	ld.global.u8 	%rs45, [%rd9+6];
	min.u16 	%rs47, %rs43, %rs45;
	max.u16 	%rs48, %rs43, %rs45;
	sub.s16 	%rs49, %rs48, %rs47;
	cvt.u32.u16 	%r107, %rs49;
	add.s32 	%r108, %r107, %r106;
	ld.global.u8 	%rs50, [%rd7+7];
	ld.global.u8 	%rs52, [%rd9+7];
	min.u16 	%rs54, %rs50, %rs52;
	max.u16 	%rs55, %rs50, %rs52;
	sub.s16 	%rs56, %rs55, %rs54;
	cvt.u32.u16 	%r109, %rs56;
	add.s32 	%r163, %r109, %r108;
	add.s32 	%r155, %r155, 8;
	add.s32 	%r151, %r151, 8;
	add.s32 	%r150, %r150, 8;
	add.s32 	%r149, %r149, 8;
	setp.ne.s32 	%p10, %r149, 0;
	@%p10 bra 	$L__BB2_16;
$L__BB2_17:
	setp.eq.s32 	%p11, %r11, 0;
	@%p11 bra 	$L__BB2_25;
	add.s32 	%r111, %r11, -1;
	setp.lt.u32 	%p12, %r111, 3;
	@%p12 bra 	$L__BB2_20;
	add.s32 	%r112, %r33, %r155;
	cvt.s64.s32 	%rd10, %r112;
	add.s64 	%rd11, %rd2, %rd10;
	ld.global.u8 	%rs57, [%rd11];
	add.s32 	%r113, %r112, %r26;
	cvt.s64.s32 	%rd12, %r113;
	add.s64 	%rd13, %rd1, %rd12;
	ld.global.u8 	%rs59, [%rd13];
	min.u16 	%rs61, %rs57, %rs59;
	max.u16 	%rs62, %rs57, %rs59;
	sub.s16 	%rs63, %rs62, %rs61;
	cvt.u32.u16 	%r114, %rs63;
	add.s32 	%r115, %r114, %r163;
	ld.global.u8 	%rs64, [%rd11+1];
	ld.global.u8 	%rs66, [%rd13+1];
	min.u16 	%rs68, %rs64, %rs66;
	max.u16 	%rs69, %rs64, %rs66;
	sub.s16 	%rs70, %rs69, %rs68;
	cvt.u32.u16 	%r116, %rs70;
	add.s32 	%r117, %r116, %r115;
	ld.global.u8 	%rs71, [%rd11+2];
	ld.global.u8 	%rs73, [%rd13+2];
	min.u16 	%rs75, %rs71, %rs73;
	max.u16 	%rs76, %rs71, %rs73;
	sub.s16 	%rs77, %rs76, %rs75;
	cvt.u32.u16 	%r118, %rs77;
	add.s32 	%r119, %r118, %r117;
	ld.global.u8 	%rs78, [%rd11+3];
	ld.global.u8 	%rs80, [%rd13+3];
	min.u16 	%rs82, %rs78, %rs80;
	max.u16 	%rs83, %rs78, %rs80;
	sub.s16 	%rs84, %rs83, %rs82;
	cvt.u32.u16 	%r120, %rs84;
	add.s32 	%r163, %r120, %r119;
	add.s32 	%r155, %r155, 4;
$L__BB2_20:
	sub.s32 	%r123, %r5, %r6;
	add.s32 	%r124, %r123, 1;
	and.b32  	%r122, %r124, 3;
	setp.eq.s32 	%p13, %r122, 0;
	@%p13 bra 	$L__BB2_25;
	setp.eq.s32 	%p14, %r122, 1;
	@%p14 bra 	$L__BB2_23;
	add.s32 	%r125, %r33, %r155;
	cvt.s64.s32 	%rd14, %r125;
	add.s64 	%rd15, %rd2, %rd14;
	ld.global.u8 	%rs85, [%rd15];
	add.s32 	%r126, %r125, %r26;
	cvt.s64.s32 	%rd16, %r126;
	add.s64 	%rd17, %rd1, %rd16;
	ld.global.u8 	%rs87, [%rd17];
	min.u16 	%rs89, %rs85, %rs87;
	max.u16 	%rs90, %rs85, %rs87;
	sub.s16 	%rs91, %rs90, %rs89;
	cvt.u32.u16 	%r127, %rs91;
	add.s32 	%r128, %r127, %r163;
	ld.global.u8 	%rs92, [%rd15+1];
	ld.global.u8 	%rs94, [%rd17+1];
	min.u16 	%rs96, %rs92, %rs94;
	max.u16 	%rs97, %rs92, %rs94;
	sub.s16 	%rs98, %rs97, %rs96;
	cvt.u32.u16 	%r129, %rs98;
	add.s32 	%r163, %r129, %r128;
	add.s32 	%r155, %r155, 2;
$L__BB2_23:
	and.b32  	%r131, %r123, 1;
	setp.eq.b32 	%p15, %r131, 1;
	@%p15 bra 	$L__BB2_25;
	add.s32 	%r132, %r33, %r155;
	cvt.s64.s32 	%rd18, %r132;
	add.s64 	%rd19, %rd2, %rd18;
	ld.global.u8 	%rs99, [%rd19];
	add.s32 	%r133, %r132, %r26;
	cvt.s64.s32 	%rd20, %r133;
	add.s64 	%rd21, %rd1, %rd20;
	ld.global.u8 	%rs101, [%rd21];
	min.u16 	%rs103, %rs99, %rs101;
	max.u16 	%rs104, %rs99, %rs101;
	sub.s16 	%rs105, %rs104, %rs103;
	cvt.u32.u16 	%r134, %rs105;
	add.s32 	%r163, %r134, %r163;
$L__BB2_25:
	setp.lt.s32 	%p16, %r163, %r146;
	@%p16 bra 	$L__BB2_13;
	add.s32 	%r144, %r26, 1;
	setp.lt.s32 	%p17, %r26, %r10;
	mov.u32 	%r164, %r145;
	@%p17 bra 	$L__BB2_5;
	bra.uni 	$L__BB2_28;
$L__BB2_27:
	min.s32 	%r146, %r163, %r146;
	add.s32 	%r144, %r26, 1;
	setp.ne.s32 	%p19, %r26, %r164;
	mov.u32 	%r145, %r26;
	@%p19 bra 	$L__BB2_6;
$L__BB2_28:
	ld.param.u64 	%rd25, [_Z20compute_disparity_v2iiiiPKhS0_Ph_param_6];
	abs.s32 	%r137, %r164;
	mad.lo.s32 	%r138, %r4, %r65, %r3;
	cvt.s64.s32 	%rd22, %r138;
	cvta.to.global.u64 	%rd23, %rd25;
	add.s64 	%rd24, %rd23, %rd22;
	st.global.u8 	[%rd24], %r137;
$L__BB2_29:
	ret;

}
	// .globl	_Z20compute_disparity_v3iiiiPKhS0_Ph
.visible .entry _Z20compute_disparity_v3iiiiPKhS0_Ph(
	.param .u32 _Z20compute_disparity_v3iiiiPKhS0_Ph_param_0,
	.param .u32 _Z20compute_disparity_v3iiiiPKhS0_Ph_param_1,
	.param .u32 _Z20compute_disparity_v3iiiiPKhS0_Ph_param_2,
	.param .u32 _Z20compute_disparity_v3iiiiPKhS0_Ph_param_3,
	.param .u64 .ptr .align 1 _Z20compute_disparity_v3iiiiPKhS0_Ph_param_4,
	.param .u64 .ptr .align 1 _Z20compute_disparity_v3iiiiPKhS0_Ph_param_5,
	.param .u64 .ptr .align 1 _Z20compute_disparity_v3iiiiPKhS0_Ph_param_6
)
{
	.reg .pred 	%p<37>;
	.reg .b16 	%rs<249>;
	.reg .b32 	%r<383>;
	.reg .b64 	%rd<80>;
	// demoted variable
	.shared .align 1 .b8 _ZZ20compute_disparity_v3iiiiPKhS0_PhE11left_shared[4096];
	ld.param.u32 	%r96, [_Z20compute_disparity_v3iiiiPKhS0_Ph_param_0];
	ld.param.u32 	%r97, [_Z20compute_disparity_v3iiiiPKhS0_Ph_param_1];
	ld.param.u32 	%r99, [_Z20compute_disparity_v3iiiiPKhS0_Ph_param_2];
	ld.param.u64 	%rd5, [_Z20compute_disparity_v3iiiiPKhS0_Ph_param_4];
	ld.param.u64 	%rd6, [_Z20compute_disparity_v3iiiiPKhS0_Ph_param_5];
	cvta.to.global.u64 	%rd1, %rd6;
	cvta.to.global.u64 	%rd2, %rd5;
	mov.u32 	%r100, %ctaid.x;
	mov.u32 	%r101, %ntid.x;
	mul.lo.s32 	%r1, %r100, %r101;
	mov.u32 	%r2, %tid.x;
	add.s32 	%r3, %r1, %r2;
	mov.u32 	%r102, %ctaid.y;
	mov.u32 	%r103, %ntid.y;
	mov.u32 	%r4, %tid.y;
	mad.lo.s32 	%r5, %r102, %r103, %r4;
	shr.u32 	%r104, %r99, 31;
	add.s32 	%r105, %r99, %r104;
	shr.s32 	%r7, %r105, 1;
	neg.s32 	%r6, %r7;
	setp.lt.s32 	%p1, %r7, %r6;
	@%p1 bra 	$L__BB3_16;
	add.s32 	%r8, %r96, -1;
	add.s32 	%r9, %r97, -1;
	add.s32 	%r10, %r7, %r2;
	sub.s32 	%r106, %r7, %r6;
	add.s32 	%r107, %r106, 1;
	and.b32  	%r11, %r107, 15;
	and.b32  	%r12, %r107, 7;
	and.b32  	%r13, %r107, -16;
	and.b32  	%r14, %r107, 3;
	mov.u32 	%r351, %r6;
$L__BB3_2:
	mov.u32 	%r15, %r351;
	setp.lt.u32 	%p2, %r106, 15;
	add.s32 	%r109, %r15, %r5;
	max.s32 	%r110, %r109, 0;
	min.s32 	%r111, %r110, %r9;
	mul.lo.s32 	%r16, %r111, %r96;
	add.s32 	%r112, %r7, %r4;
	add.s32 	%r113, %r112, %r15;
	shl.b32 	%r114, %r113, 6;
	mov.u32 	%r115, _ZZ20compute_disparity_v3iiiiPKhS0_PhE11left_shared;
	add.s32 	%r17, %r115, %r114;
	mov.u32 	%r354, %r6;
	@%p2 bra 	$L__BB3_5;
	mov.b32 	%r353, 0;
	mov.u32 	%r354, %r6;
$L__BB3_4:
	.pragma "nounroll";
	add.s32 	%r117, %r354, %r3;
	max.s32 	%r118, %r117, 0;
	min.s32 	%r119, %r118, %r8;
	add.s32 	%r120, %r119, %r16;
	cvt.s64.s32 	%rd7, %r120;
	add.s64 	%rd8, %rd2, %rd7;
	ld.global.u8 	%rs1, [%rd8];
	add.s32 	%r121, %r10, %r354;
	add.s32 	%r122, %r17, %r121;
	st.shared.u8 	[%r122], %rs1;
	add.s32 	%r123, %r117, 1;
	max.s32 	%r124, %r123, 0;
	min.s32 	%r125, %r124, %r8;
	add.s32 	%r126, %r125, %r16;
	cvt.s64.s32 	%rd9, %r126;
	add.s64 	%rd10, %rd2, %rd9;
	ld.global.u8 	%rs2, [%rd10];
	st.shared.u8 	[%r122+1], %rs2;
	add.s32 	%r127, %r117, 2;
	max.s32 	%r128, %r127, 0;
	min.s32 	%r129, %r128, %r8;
	add.s32 	%r130, %r129, %r16;
	cvt.s64.s32 	%rd11, %r130;
	add.s64 	%rd12, %rd2, %rd11;
	ld.global.u8 	%rs3, [%rd12];
	st.shared.u8 	[%r122+2], %rs3;
	add.s32 	%r131, %r117, 3;
	max.s32 	%r132, %r131, 0;
	min.s32 	%r133, %r132, %r8;
	add.s32 	%r134, %r133, %r16;
	cvt.s64.s32 	%rd13, %r134;
	add.s64 	%rd14, %rd2, %rd13;
	ld.global.u8 	%rs4, [%rd14];
	st.shared.u8 	[%r122+3], %rs4;
	add.s32 	%r135, %r117, 4;
	max.s32 	%r136, %r135, 0;
	min.s32 	%r137, %r136, %r8;
	add.s32 	%r138, %r137, %r16;
	cvt.s64.s32 	%rd15, %r138;
	add.s64 	%rd16, %rd2, %rd15;
	ld.global.u8 	%rs5, [%rd16];
	st.shared.u8 	[%r122+4], %rs5;
	add.s32 	%r139, %r117, 5;
	max.s32 	%r140, %r139, 0;
	min.s32 	%r141, %r140, %r8;
	add.s32 	%r142, %r141, %r16;
	cvt.s64.s32 	%rd17, %r142;
	add.s64 	%rd18, %rd2, %rd17;
	ld.global.u8 	%rs6, [%rd18];
	st.shared.u8 	[%r122+5], %rs6;
	add.s32 	%r143, %r117, 6;
	max.s32 	%r144, %r143, 0;
	min.s32 	%r145, %r144, %r8;
	add.s32 	%r146, %r145, %r16;
	cvt.s64.s32 	%rd19, %r146;
	add.s64 	%rd20, %rd2, %rd19;
	ld.global.u8 	%rs7, [%rd20];
	st.shared.u8 	[%r122+6], %rs7;
	add.s32 	%r147, %r117, 7;
	max.s32 	%r148, %r147, 0;
	min.s32 	%r149, %r148, %r8;
	add.s32 	%r150, %r149, %r16;
	cvt.s64.s32 	%rd21, %r150;
	add.s64 	%rd22, %rd2, %rd21;
	ld.global.u8 	%rs8, [%rd22];
	st.shared.u8 	[%r122+7], %rs8;
	add.s32 	%r151, %r117, 8;
	max.s32 	%r152, %r151, 0;
	min.s32 	%r153, %r152, %r8;
	add.s32 	%r154, %r153, %r16;
	cvt.s64.s32 	%rd23, %r154;
	add.s64 	%rd24, %rd2, %rd23;
	ld.global.u8 	%rs9, [%rd24];
	st.shared.u8 	[%r122+8], %rs9;
	add.s32 	%r155, %r117, 9;
	max.s32 	%r156, %r155, 0;
	min.s32 	%r157, %r156, %r8;
	add.s32 	%r158, %r157, %r16;
	cvt.s64.s32 	%rd25, %r158;
	add.s64 	%rd26, %rd2, %rd25;
	ld.global.u8 	%rs10, [%rd26];
	st.shared.u8 	[%r122+9], %rs10;
	add.s32 	%r159, %r117, 10;
	max.s32 	%r160, %r159, 0;
	min.s32 	%r161, %r160, %r8;
	add.s32 	%r162, %r161, %r16;
	cvt.s64.s32 	%rd27, %r162;
	add.s64 	%rd28, %rd2, %rd27;
	ld.global.u8 	%rs11, [%rd28];
	st.shared.u8 	[%r122+10], %rs11;
	add.s32 	%r163, %r117, 11;
	max.s32 	%r164, %r163, 0;
	min.s32 	%r165, %r164, %r8;
	add.s32 	%r166, %r165, %r16;
	cvt.s64.s32 	%rd29, %r166;
	add.s64 	%rd30, %rd2, %rd29;
	ld.global.u8 	%rs12, [%rd30];
	st.shared.u8 	[%r122+11], %rs12;
	add.s32 	%r167, %r117, 12;
	max.s32 	%r168, %r167, 0;
	min.s32 	%r169, %r168, %r8;
	add.s32 	%r170, %r169, %r16;
	cvt.s64.s32 	%rd31, %r170;
	add.s64 	%rd32, %rd2, %rd31;
	ld.global.u8 	%rs13, [%rd32];
	st.shared.u8 	[%r122+12], %rs13;
	add.s32 	%r171, %r117, 13;
	max.s32 	%r172, %r171, 0;
	min.s32 	%r173, %r172, %r8;
	add.s32 	%r174, %r173, %r16;
	cvt.s64.s32 	%rd33, %r174;
	add.s64 	%rd34, %rd2, %rd33;
	ld.global.u8 	%rs14, [%rd34];
	st.shared.u8 	[%r122+13], %rs14;
	add.s32 	%r175, %r117, 14;
	max.s32 	%r176, %r175, 0;
	min.s32 	%r177, %r176, %r8;
	add.s32 	%r178, %r177, %r16;
	cvt.s64.s32 	%rd35, %r178;
	add.s64 	%rd36, %rd2, %rd35;
	ld.global.u8 	%rs15, [%rd36];
	st.shared.u8 	[%r122+14], %rs15;
	add.s32 	%r179, %r117, 15;
	max.s32 	%r180, %r179, 0;
	min.s32 	%r181, %r180, %r8;
	add.s32 	%r182, %r181, %r16;
	cvt.s64.s32 	%rd37, %r182;
	add.s64 	%rd38, %rd2, %rd37;
	ld.global.u8 	%rs16, [%rd38];
	st.shared.u8 	[%r122+15], %rs16;
	add.s32 	%r354, %r354, 16;
	add.s32 	%r353, %r353, 16;
	setp.ne.s32 	%p3, %r353, %r13;
	@%p3 bra 	$L__BB3_4;
$L__BB3_5:
	setp.eq.s32 	%p4, %r11, 0;
	@%p4 bra 	$L__BB3_15;
	add.s32 	%r183, %r11, -1;
	setp.lt.u32 	%p5, %r183, 7;
	@%p5 bra 	$L__BB3_8;
	add.s32 	%r184, %r354, %r3;
	max.s32 	%r185, %r184, 0;
	min.s32 	%r186, %r185, %r8;
	add.s32 	%r187, %r186, %r16;
	cvt.s64.s32 	%rd39, %r187;
	add.s64 	%rd40, %rd2, %rd39;
	ld.global.u8 	%rs17, [%rd40];
	add.s32 	%r188, %r10, %r354;
	add.s32 	%r189, %r17, %r188;
	st.shared.u8 	[%r189], %rs17;
	add.s32 	%r190, %r184, 1;
	max.s32 	%r191, %r190, 0;
	min.s32 	%r192, %r191, %r8;
	add.s32 	%r193, %r192, %r16;
	cvt.s64.s32 	%rd41, %r193;
	add.s64 	%rd42, %rd2, %rd41;
	ld.global.u8 	%rs18, [%rd42];
	st.shared.u8 	[%r189+1], %rs18;
	add.s32 	%r194, %r184, 2;
	max.s32 	%r195, %r194, 0;
	min.s32 	%r196, %r195, %r8;
	add.s32 	%r197, %r196, %r16;
	cvt.s64.s32 	%rd43, %r197;
	add.s64 	%rd44, %rd2, %rd43;
	ld.global.u8 	%rs19, [%rd44];
	st.shared.u8 	[%r189+2], %rs19;
	add.s32 	%r198, %r184, 3;
	max.s32 	%r199, %r198, 0;
	min.s32 	%r200, %r199, %r8;
	add.s32 	%r201, %r200, %r16;
	cvt.s64.s32 	%rd45, %r201;
	add.s64 	%rd46, %rd2, %rd45;
	ld.global.u8 	%rs20, [%rd46];
	st.shared.u8 	[%r189+3], %rs20;
	add.s32 	%r202, %r184, 4;
	max.s32 	%r203, %r202, 0;
	min.s32 	%r204, %r203, %r8;
	add.s32 	%r205, %r204, %r16;
	cvt.s64.s32 	%rd47, %r205;
	add.s64 	%rd48, %rd2, %rd47;
	ld.global.u8 	%rs21, [%rd48];
	st.shared.u8 	[%r189+4], %rs21;
	add.s32 	%r206, %r184, 5;
	max.s32 	%r207, %r206, 0;
	min.s32 	%r208, %r207, %r8;
	add.s32 	%r209, %r208, %r16;
	cvt.s64.s32 	%rd49, %r209;
	add.s64 	%rd50, %rd2, %rd49;
	ld.global.u8 	%rs22, [%rd50];
	st.shared.u8 	[%r189+5], %rs22;
	add.s32 	%r210, %r184, 6;
	max.s32 	%r211, %r210, 0;
	min.s32 	%r212, %r211, %r8;
	add.s32 	%r213, %r212, %r16;
	cvt.s64.s32 	%rd51, %r213;
	add.s64 	%rd52, %rd2, %rd51;
	ld.global.u8 	%rs23, [%rd52];
	st.shared.u8 	[%r189+6], %rs23;
	add.s32 	%r214, %r184, 7;
	max.s32 	%r215, %r214, 0;
	min.s32 	%r216, %r215, %r8;
	add.s32 	%r217, %r216, %r16;
	cvt.s64.s32 	%rd53, %r217;
	add.s64 	%rd54, %rd2, %rd53;
	ld.global.u8 	%rs24, [%rd54];
	st.shared.u8 	[%r189+7], %rs24;
	add.s32 	%r354, %r354, 8;
$L__BB3_8:
	setp.eq.s32 	%p6, %r12, 0;
	@%p6 bra 	$L__BB3_15;
	add.s32 	%r218, %r12, -1;
	setp.lt.u32 	%p7, %r218, 3;
	@%p7 bra 	$L__BB3_11;
	add.s32 	%r219, %r354, %r3;
	max.s32 	%r220, %r219, 0;
	min.s32 	%r221, %r220, %r8;
	add.s32 	%r222, %r221, %r16;
	cvt.s64.s32 	%rd55, %r222;
	add.s64 	%rd56, %rd2, %rd55;
	ld.global.u8 	%rs25, [%rd56];
	add.s32 	%r223, %r10, %r354;
	add.s32 	%r224, %r17, %r223;
	st.shared.u8 	[%r224], %rs25;
	add.s32 	%r225, %r219, 1;
	max.s32 	%r226, %r225, 0;
	min.s32 	%r227, %r226, %r8;
	add.s32 	%r228, %r227, %r16;
	cvt.s64.s32 	%rd57, %r228;
	add.s64 	%rd58, %rd2, %rd57;
	ld.global.u8 	%rs26, [%rd58];
	st.shared.u8 	[%r224+1], %rs26;
	add.s32 	%r229, %r219, 2;
	max.s32 	%r230, %r229, 0;
	min.s32 	%r231, %r230, %r8;
	add.s32 	%r232, %r231, %r16;
	cvt.s64.s32 	%rd59, %r232;
	add.s64 	%rd60, %rd2, %rd59;
	ld.global.u8 	%rs27, [%rd60];
	st.shared.u8 	[%r224+2], %rs27;
	add.s32 	%r233, %r219, 3;
	max.s32 	%r234, %r233, 0;
	min.s32 	%r235, %r234, %r8;
	add.s32 	%r236, %r235, %r16;
	cvt.s64.s32 	%rd61, %r236;
	add.s64 	%rd62, %rd2, %rd61;
	ld.global.u8 	%rs28, [%rd62];
	st.shared.u8 	[%r224+3], %rs28;
	add.s32 	%r354, %r354, 4;
$L__BB3_11:
	setp.eq.s32 	%p8, %r14, 0;
	@%p8 bra 	$L__BB3_15;
	setp.eq.s32 	%p9, %r14, 1;
	add.s32 	%r27, %r354, %r3;
	max.s32 	%r237, %r27, 0;
	min.s32 	%r238, %r237, %r8;
	add.s32 	%r239, %r238, %r16;
	cvt.s64.s32 	%rd63, %r239;
	add.s64 	%rd64, %rd2, %rd63;
	ld.global.u8 	%rs29, [%rd64];
	add.s32 	%r240, %r10, %r354;
	add.s32 	%r28, %r17, %r240;
	st.shared.u8 	[%r28], %rs29;
	@%p9 bra 	$L__BB3_15;
	setp.eq.s32 	%p10, %r14, 2;
	add.s32 	%r241, %r27, 1;
	max.s32 	%r242, %r241, 0;
	min.s32 	%r243, %r242, %r8;
	add.s32 	%r244, %r243, %r16;
	cvt.s64.s32 	%rd65, %r244;
	add.s64 	%rd66, %rd2, %rd65;
	ld.global.u8 	%rs30, [%rd66];
	st.shared.u8 	[%r28+1], %rs30;
	@%p10 bra 	$L__BB3_15;
	add.s32 	%r245, %r27, 2;
	max.s32 	%r246, %r245, 0;
	min.s32 	%r247, %r246, %r8;
	add.s32 	%r248, %r247, %r16;
	cvt.s64.s32 	%rd67, %r248;
	add.s64 	%rd68, %rd2, %rd67;
	ld.global.u8 	%rs31, [%rd68];
	st.shared.u8 	[%r28+2], %rs31;
$L__BB3_15:
	add.s32 	%r351, %r15, 1;
	setp.ne.s32 	%p11, %r15, %r7;
	@%p11 bra 	$L__BB3_2;
$L__BB3_16:
	bar.sync 	0;
	setp.lt.s32 	%p12, %r3, %r7;
	@%p12 bra 	$L__BB3_47;
	add.s32 	%r249, %r6, %r96;
	setp.ge.s32 	%p13, %r3, %r249;
	setp.lt.s32 	%p14, %r5, %r7;
	add.s32 	%r250, %r6, %r97;
	setp.ge.s32 	%p15, %r5, %r250;
	or.pred  	%p16, %p13, %p15;
	or.pred  	%p17, %p16, %p14;
	@%p17 bra 	$L__BB3_47;
	ld.param.u32 	%r350, [_Z20compute_disparity_v3iiiiPKhS0_Ph_param_3];
	sub.s32 	%r252, %r3, %r350;
	max.s32 	%r30, %r252, 0;
	add.s32 	%r253, %r96, -1;
	add.s32 	%r254, %r350, %r3;
	min.s32 	%r31, %r253, %r254;
	sub.s32 	%r362, %r30, %r3;
	sub.s32 	%r33, %r31, %r3;
	setp.gt.s32 	%p18, %r362, %r33;
	mov.b32 	%r382, 0;
	@%p18 bra 	$L__BB3_46;
	setp.lt.s32 	%p19, %r7, %r6;
	add.s32 	%r34, %r7, %r2;
	@%p19 bra 	$L__BB3_23;
	sub.s32 	%r257, %r7, %r6;
	add.s32 	%r258, %r257, 1;
	and.b32  	%r35, %r258, 15;
	and.b32  	%r36, %r258, 7;
	and.b32  	%r37, %r258, 3;
	add.s32 	%r259, %r2, %r6;
	add.s32 	%r38, %r259, %r1;
	mad.lo.s32 	%r260, %r7, 65, %r259;
	mov.u32 	%r261, _ZZ20compute_disparity_v3iiiiPKhS0_PhE11left_shared;
	add.s32 	%r262, %r260, %r261;
	add.s32 	%r39, %r262, 7;
	mov.b32 	%r364, 2147483647;
	mov.b32 	%r363, 0;
$L__BB3_21:
	max.s32 	%r382, %r362, %r33;
$L__BB3_22:
	mov.u32 	%r52, %r362;
	mov.b32 	%r381, 0;
	add.s32 	%r271, %r38, %r52;
	mov.u32 	%r365, %r6;
	bra.uni 	$L__BB3_30;
$L__BB3_23:
	sub.s32 	%r346, %r31, %r30;
	add.s32 	%r44, %r346, 1;
	and.b32  	%r45, %r44, 3;
	setp.lt.u32 	%p33, %r346, 3;
	@%p33 bra 	$L__BB3_26;
	and.b32  	%r347, %r44, -4;
	neg.s32 	%r360, %r347;
$L__BB3_25:
	add.s32 	%r360, %r360, 4;
	setp.ne.s32 	%p34, %r360, 0;
	@%p34 bra 	$L__BB3_25;
$L__BB3_26:
	setp.eq.s32 	%p35, %r45, 0;
	mov.u32 	%r382, %r362;
	@%p35 bra 	$L__BB3_46;
	neg.s32 	%r361, %r45;
$L__BB3_28:
	.pragma "nounroll";
	add.s32 	%r361, %r361, 1;
	setp.eq.s32 	%p36, %r361, 0;
	mov.u32 	%r382, %r362;
	@%p36 bra 	$L__BB3_46;
	bra.uni 	$L__BB3_28;
$L__BB3_29:
	add.s32 	%r55, %r365, 1;
	setp.eq.s32 	%p31, %r365, %r7;
	mov.u32 	%r365, %r55;
	@%p31 bra 	$L__BB3_45;
$L__BB3_30:
	sub.s32 	%r265, %r7, %r6;
	setp.lt.u32 	%p20, %r265, 15;
	add.s32 	%r266, %r365, %r5;
	mul.lo.s32 	%r58, %r266, %r96;
	add.s32 	%r267, %r52, %r3;
	add.s32 	%r59, %r267, %r58;
	mov.u32 	%r373, %r6;
	@%p20 bra 	$L__BB3_33;
	add.s32 	%r269, %r265, 1;
	and.b32  	%r270, %r269, -16;
	neg.s32 	%r369, %r270;
	add.s32 	%r368, %r271, %r58;
	add.s32 	%r272, %r4, %r365;
	shl.b32 	%r273, %r272, 6;
	add.s32 	%r367, %r39, %r273;
	mov.u32 	%r373, %r6;
$L__BB3_32:
	.pragma "nounroll";
	ld.shared.u8 	%rs32, [%r367+-7];
	cvt.s64.s32 	%rd69, %r368;
	add.s64 	%rd70, %rd1, %rd69;
	ld.global.u8 	%rs34, [%rd70];
	min.u16 	%rs36, %rs32, %rs34;
	max.u16 	%rs37, %rs32, %rs34;
	sub.s16 	%rs38, %rs37, %rs36;
	cvt.u32.u16 	%r274, %rs38;
	add.s32 	%r275, %r274, %r381;
	ld.shared.u8 	%rs39, [%r367+-6];
	ld.global.u8 	%rs41, [%rd70+1];
	min.u16 	%rs43, %rs39, %rs41;
	max.u16 	%rs44, %rs39, %rs41;
	sub.s16 	%rs45, %rs44, %rs43;
	cvt.u32.u16 	%r276, %rs45;
	add.s32 	%r277, %r276, %r275;
	ld.shared.u8 	%rs46, [%r367+-5];
	ld.global.u8 	%rs48, [%rd70+2];
	min.u16 	%rs50, %rs46, %rs48;
	max.u16 	%rs51, %rs46, %rs48;
	sub.s16 	%rs52, %rs51, %rs50;
	cvt.u32.u16 	%r278, %rs52;
	add.s32 	%r279, %r278, %r277;
	ld.shared.u8 	%rs53, [%r367+-4];
	ld.global.u8 	%rs55, [%rd70+3];
	min.u16 	%rs57, %rs53, %rs55;
	max.u16 	%rs58, %rs53, %rs55;
	sub.s16 	%rs59, %rs58, %rs57;
	cvt.u32.u16 	%r280, %rs59;
	add.s32 	%r281, %r280, %r279;
	ld.shared.u8 	%rs60, [%r367+-3];
	ld.global.u8 	%rs62, [%rd70+4];
	min.u16 	%rs64, %rs60, %rs62;
	max.u16 	%rs65, %rs60, %rs62;
	sub.s16 	%rs66, %rs65, %rs64;
	cvt.u32.u16 	%r282, %rs66;
	add.s32 	%r283, %r282, %r281;
	ld.shared.u8 	%rs67, [%r367+-2];
	ld.global.u8 	%rs69, [%rd70+5];
	min.u16 	%rs71, %rs67, %rs69;
	max.u16 	%rs72, %rs67, %rs69;
	sub.s16 	%rs73, %rs72, %rs71;
	cvt.u32.u16 	%r284, %rs73;
	add.s32 	%r285, %r284, %r283;
	ld.shared.u8 	%rs74, [%r367+-1];
	ld.global.u8 	%rs76, [%rd70+6];
	min.u16 	%rs78, %rs74, %rs76;
	max.u16 	%rs79, %rs74, %rs76;
	sub.s16 	%rs80, %rs79, %rs78;
	cvt.u32.u16 	%r286, %rs80;
	add.s32 	%r287, %r286, %r285;
	ld.shared.u8 	%rs81, [%r367];
	ld.global.u8 	%rs83, [%rd70+7];
	min.u16 	%rs85, %rs81, %rs83;
	max.u16 	%rs86, %rs81, %rs83;
	sub.s16 	%rs87, %rs86, %rs85;
	cvt.u32.u16 	%r288, %rs87;
	add.s32 	%r289, %r288, %r287;
	ld.shared.u8 	%rs88, [%r367+1];
	ld.global.u8 	%rs90, [%rd70+8];
	min.u16 	%rs92, %rs88, %rs90;
	max.u16 	%rs93, %rs88, %rs90;
	sub.s16 	%rs94, %rs93, %rs92;
	cvt.u32.u16 	%r290, %rs94;
	add.s32 	%r291, %r290, %r289;
	ld.shared.u8 	%rs95, [%r367+2];
	ld.global.u8 	%rs97, [%rd70+9];
	min.u16 	%rs99, %rs95, %rs97;
	max.u16 	%rs100, %rs95, %rs97;
	sub.s16 	%rs101, %rs100, %rs99;
	cvt.u32.u16 	%r292, %rs101;
	add.s32 	%r293, %r292, %r291;
	ld.shared.u8 	%rs102, [%r367+3];
	ld.global.u8 	%rs104, [%rd70+10];
	min.u16 	%rs106, %rs102, %rs104;
	max.u16 	%rs107, %rs102, %rs104;
	sub.s16 	%rs108, %rs107, %rs106;
	cvt.u32.u16 	%r294, %rs108;
	add.s32 	%r295, %r294, %r293;
	ld.shared.u8 	%rs109, [%r367+4];
	ld.global.u8 	%rs111, [%rd70+11];
	min.u16 	%rs113, %rs109, %rs111;
	max.u16 	%rs114, %rs109, %rs111;
	sub.s16 	%rs115, %rs114, %rs113;
	cvt.u32.u16 	%r296, %rs115;
	add.s32 	%r297, %r296, %r295;
	ld.shared.u8 	%rs116, [%r367+5];
	ld.global.u8 	%rs118, [%rd70+12];
	min.u16 	%rs120, %rs116, %rs118;
	max.u16 	%rs121, %rs116, %rs118;
	sub.s16 	%rs122, %rs121, %rs120;
	cvt.u32.u16 	%r298, %rs122;
	add.s32 	%r299, %r298, %r297;
	ld.shared.u8 	%rs123, [%r367+6];
	ld.global.u8 	%rs125, [%rd70+13];
	min.u16 	%rs127, %rs123, %rs125;
	max.u16 	%rs128, %rs123, %rs125;
	sub.s16 	%rs129, %rs128, %rs127;
	cvt.u32.u16 	%r300, %rs129;
	add.s32 	%r301, %r300, %r299;
	ld.shared.u8 	%rs130, [%r367+7];
	ld.global.u8 	%rs132, [%rd70+14];
	min.u16 	%rs134, %rs130, %rs132;
	max.u16 	%rs135, %rs130, %rs132;
	sub.s16 	%rs136, %rs135, %rs134;
	cvt.u32.u16 	%r302, %rs136;
	add.s32 	%r303, %r302, %r301;
	ld.shared.u8 	%rs137, [%r367+8];
	ld.global.u8 	%rs139, [%rd70+15];
	min.u16 	%rs141, %rs137, %rs139;
	max.u16 	%rs142, %rs137, %rs139;
	sub.s16 	%rs143, %rs142, %rs141;
	cvt.u32.u16 	%r304, %rs143;
	add.s32 	%r381, %r304, %r303;
	add.s32 	%r373, %r373, 16;
	add.s32 	%r369, %r369, 16;
	add.s32 	%r368, %r368, 16;
	add.s32 	%r367, %r367, 16;
	setp.ne.s32 	%p21, %r369, 0;
	@%p21 bra 	$L__BB3_32;
$L__BB3_33:
	setp.eq.s32 	%p22, %r35, 0;
	@%p22 bra 	$L__BB3_43;
	add.s32 	%r306, %r7, %r4;
	add.s32 	%r307, %r306, %r365;
	shl.b32 	%r308, %r307, 6;
	mov.u32 	%r309, _ZZ20compute_disparity_v3iiiiPKhS0_PhE11left_shared;
	add.s32 	%r76, %r309, %r308;
	add.s32 	%r310, %r35, -1;
	setp.lt.u32 	%p23, %r310, 7;
	@%p23 bra 	$L__BB3_36;
	add.s32 	%r311, %r34, %r373;
	add.s32 	%r312, %r76, %r311;
	ld.shared.u8 	%rs144, [%r312];
	add.s32 	%r313, %r59, %r373;
	cvt.s64.s32 	%rd71, %r313;
	add.s64 	%rd72, %rd1, %rd71;
	ld.global.u8 	%rs146, [%rd72];
	min.u16 	%rs148, %rs144, %rs146;
	max.u16 	%rs149, %rs144, %rs146;
	sub.s16 	%rs150, %rs149, %rs148;
	cvt.u32.u16 	%r314, %rs150;
	add.s32 	%r315, %r314, %r381;
	ld.shared.u8 	%rs151, [%r312+1];
	ld.global.u8 	%rs153, [%rd72+1];
	min.u16 	%rs155, %rs151, %rs153;
	max.u16 	%rs156, %rs151, %rs153;
	sub.s16 	%rs157, %rs156, %rs155;
	cvt.u32.u16 	%r316, %rs157;
	add.s32 	%r317, %r316, %r315;
	ld.shared.u8 	%rs158, [%r312+2];
	ld.global.u8 	%rs160, [%rd72+2];
	min.u16 	%rs162, %rs158, %rs160;
	max.u16 	%rs163, %rs158, %rs160;
	sub.s16 	%rs164, %rs163, %rs162;
	cvt.u32.u16 	%r318, %rs164;
	add.s32 	%r319, %r318, %r317;
	ld.shared.u8 	%rs165, [%r312+3];
	ld.global.u8 	%rs167, [%rd72+3];
	min.u16 	%rs169, %rs165, %rs167;
	max.u16 	%rs170, %rs165, %rs167;
	sub.s16 	%rs171, %rs170, %rs169;
	cvt.u32.u16 	%r320, %rs171;
	add.s32 	%r321, %r320, %r319;
	ld.shared.u8 	%rs172, [%r312+4];
	ld.global.u8 	%rs174, [%rd72+4];
	min.u16 	%rs176, %rs172, %rs174;
	max.u16 	%rs177, %rs172, %rs174;
	sub.s16 	%rs178, %rs177, %rs176;
	cvt.u32.u16 	%r322, %rs178;
	add.s32 	%r323, %r322, %r321;
	ld.shared.u8 	%rs179, [%r312+5];
	ld.global.u8 	%rs181, [%rd72+5];
	min.u16 	%rs183, %rs179, %rs181;
	max.u16 	%rs184, %rs179, %rs181;
	sub.s16 	%rs185, %rs184, %rs183;
	cvt.u32.u16 	%r324, %rs185;
	add.s32 	%r325, %r324, %r323;
	ld.shared.u8 	%rs186, [%r312+6];
	ld.global.u8 	%rs188, [%rd72+6];
	min.u16 	%rs190, %rs186, %rs188;
	max.u16 	%rs191, %rs186, %rs188;
	sub.s16 	%rs192, %rs191, %rs190;
	cvt.u32.u16 	%r326, %rs192;
	add.s32 	%r327, %r326, %r325;
	ld.shared.u8 	%rs193, [%r312+7];
	ld.global.u8 	%rs195, [%rd72+7];
	min.u16 	%rs197, %rs193, %rs195;
	max.u16 	%rs198, %rs193, %rs195;
	sub.s16 	%rs199, %rs198, %rs197;
	cvt.u32.u16 	%r328, %rs199;
	add.s32 	%r381, %r328, %r327;
	add.s32 	%r373, %r373, 8;
$L__BB3_36:
	setp.eq.s32 	%p24, %r36, 0;
	@%p24 bra 	$L__BB3_43;
	add.s32 	%r330, %r36, -1;
	setp.lt.u32 	%p25, %r330, 3;
	@%p25 bra 	$L__BB3_39;
	add.s32 	%r331, %r34, %r373;
	add.s32 	%r332, %r76, %r331;
	ld.shared.u8 	%rs200, [%r332];
	add.s32 	%r333, %r59, %r373;
	cvt.s64.s32 	%rd73, %r333;
	add.s64 	%rd74, %rd1, %rd73;
	ld.global.u8 	%rs202, [%rd74];
	min.u16 	%rs204, %rs200, %rs202;
	max.u16 	%rs205, %rs200, %rs202;
	sub.s16 	%rs206, %rs205, %rs204;
	cvt.u32.u16 	%r334, %rs206;
	add.s32 	%r335, %r334, %r381;
	ld.shared.u8 	%rs207, [%r332+1];
	ld.global.u8 	%rs209, [%rd74+1];
	min.u16 	%rs211, %rs207, %rs209;
	max.u16 	%rs212, %rs207, %rs209;
	sub.s16 	%rs213, %rs212, %rs211;
	cvt.u32.u16 	%r336, %rs213;
	add.s32 	%r337, %r336, %r335;
	ld.shared.u8 	%rs214, [%r332+2];
	ld.global.u8 	%rs216, [%rd74+2];
	min.u16 	%rs218, %rs214, %rs216;
	max.u16 	%rs219, %rs214, %rs216;
	sub.s16 	%rs220, %rs219, %rs218;
	cvt.u32.u16 	%r338, %rs220;
	add.s32 	%r339, %r338, %r337;
	ld.shared.u8 	%rs221, [%r332+3];
	ld.global.u8 	%rs223, [%rd74+3];
	min.u16 	%rs225, %rs221, %rs223;
	max.u16 	%rs226, %rs221, %rs223;
	sub.s16 	%rs227, %rs226, %rs225;
	cvt.u32.u16 	%r340, %rs227;
	add.s32 	%r381, %r340, %r339;
	add.s32 	%r373, %r373, 4;
$L__BB3_39:
	setp.eq.s32 	%p26, %r37, 0;
	@%p26 bra 	$L__BB3_43;
	setp.eq.s32 	%p27, %r37, 1;
	add.s32 	%r341, %r34, %r373;
	add.s32 	%r87, %r76, %r341;
	ld.shared.u8 	%rs228, [%r87];
	add.s32 	%r342, %r59, %r373;
	cvt.s64.s32 	%rd75, %r342;
	add.s64 	%rd3, %rd1, %rd75;
	ld.global.u8 	%rs230, [%rd3];
	min.u16 	%rs232, %rs228, %rs230;
	max.u16 	%rs233, %rs228, %rs230;
	sub.s16 	%rs234, %rs233, %rs232;
	cvt.u32.u16 	%r343, %rs234;
	add.s32 	%r381, %r343, %r381;
	@%p27 bra 	$L__BB3_43;
	setp.eq.s32 	%p28, %r37, 2;
	ld.shared.u8 	%rs235, [%r87+1];
	ld.global.u8 	%rs237, [%rd3+1];
	min.u16 	%rs239, %rs235, %rs237;
	max.u16 	%rs240, %rs235, %rs237;
	sub.s16 	%rs241, %rs240, %rs239;
	cvt.u32.u16 	%r344, %rs241;
	add.s32 	%r381, %r344, %r381;
	@%p28 bra 	$L__BB3_43;
	ld.shared.u8 	%rs242, [%r87+2];
	ld.global.u8 	%rs244, [%rd3+2];
	min.u16 	%rs246, %rs242, %rs244;
	max.u16 	%rs247, %rs242, %rs244;
	sub.s16 	%rs248, %rs247, %rs246;
	cvt.u32.u16 	%r345, %rs248;
	add.s32 	%r381, %r345, %r381;
$L__BB3_43:
	setp.lt.s32 	%p29, %r381, %r364;
	@%p29 bra 	$L__BB3_29;
	add.s32 	%r362, %r52, 1;
	setp.lt.s32 	%p30, %r52, %r33;
	mov.u32 	%r382, %r363;
	@%p30 bra 	$L__BB3_21;
	bra.uni 	$L__BB3_46;
$L__BB3_45:
	min.s32 	%r364, %r381, %r364;
	add.s32 	%r362, %r52, 1;
	setp.ne.s32 	%p32, %r52, %r382;
	mov.u32 	%r363, %r52;
	@%p32 bra 	$L__BB3_22;
$L__BB3_46:
	ld.param.u64 	%rd79, [_Z20compute_disparity_v3iiiiPKhS0_Ph_param_6];
	abs.s32 	%r348, %r382;
	mad.lo.s32 	%r349, %r5, %r96, %r3;
	cvt.s64.s32 	%rd76, %r349;
	cvta.to.global.u64 	%rd77, %rd79;
	add.s64 	%rd78, %rd77, %rd76;
	st.global.u8 	[%rd78], %r348;
$L__BB3_47:
	ret;

}
	// .globl	_Z20compute_disparity_v4iiiiPKhS0_Ph
.visible .entry _Z20compute_disparity_v4iiiiPKhS0_Ph(
	.param .u32 _Z20compute_disparity_v4iiiiPKhS0_Ph_param_0,
	.param .u32 _Z20compute_disparity_v4iiiiPKhS0_Ph_param_1,
	.param .u32 _Z20compute_disparity_v4iiiiPKhS0_Ph_param_2,
	.param .u32 _Z20compute_disparity_v4iiiiPKhS0_Ph_param_3,
	.param .u64 .ptr .align 1 _Z20compute_disparity_v4iiiiPKhS0_Ph_param_4,
	.param .u64 .ptr .align 1 _Z20compute_disparity_v4iiiiPKhS0_Ph_param_5,
	.param .u64 .ptr .align 1 _Z20compute_disparity_v4iiiiPKhS0_Ph_param_6
)
{
	.reg .pred 	%p<36>;
	.reg .b16 	%rs<106>;
	.reg .b32 	%r<180>;
	.reg .b64 	%rd<27>;

	ld.param.u32 	%r76, [_Z20compute_disparity_v4iiiiPKhS0_Ph_param_0];
	ld.param.u32 	%r77, [_Z20compute_disparity_v4iiiiPKhS0_Ph_param_1];
	ld.param.u32 	%r78, [_Z20compute_disparity_v4iiiiPKhS0_Ph_param_2];
	ld.param.u32 	%r79, [_Z20compute_disparity_v4iiiiPKhS0_Ph_param_3];
	ld.param.u64 	%rd4, [_Z20compute_disparity_v4iiiiPKhS0_Ph_param_4];
	ld.param.u64 	%rd5, [_Z20compute_disparity_v4iiiiPKhS0_Ph_param_5];
	ld.param.u64 	%rd6, [_Z20compute_disparity_v4iiiiPKhS0_Ph_param_6];
	cvta.to.global.u64 	%rd1, %rd6;
	cvta.to.global.u64 	%rd2, %rd5;
	cvta.to.global.u64 	%rd3, %rd4;
	mov.u32 	%r1, %ntid.x;
	mov.u32 	%r80, %ntid.y;
	mov.u32 	%r81, %ctaid.x;
	mul.lo.s32 	%r2, %r81, %r1;
	mov.u32 	%r82, %ctaid.y;
	mov.u32 	%r83, %tid.x;
	add.s32 	%r153, %r2, %r83;
	mov.u32 	%r84, %tid.y;
	mad.lo.s32 	%r4, %r82, %r80, %r84;
	setp.ge.u32 	%p1, %r84, %r80;
	@%p1 bra 	$L__BB4_33;
	shr.u32 	%r85, %r78, 31;
	add.s32 	%r86, %r78, %r85;
	shr.s32 	%r7, %r86, 1;
	neg.s32 	%r5, %r7;
	sub.s32 	%r6, %r77, %r7;
	add.s32 	%r8, %r2, %r1;
	sub.s32 	%r9, %r76, %r7;
	add.s32 	%r10, %r76, -1;
	setp.ge.s32 	%p2, %r7, %r5;
	@%p2 bra 	$L__BB4_10;
	setp.ge.s32 	%p24, %r153, %r8;
	setp.lt.s32 	%p25, %r4, %r7;
	setp.ge.s32 	%p26, %r4, %r6;
	or.pred  	%p27, %p26, %p24;
	or.pred  	%p28, %p27, %p25;
	@%p28 bra 	$L__BB4_33;
	mul.lo.s32 	%r11, %r4, %r76;
	sub.s32 	%r12, %r153, %r79;
	add.s32 	%r13, %r153, %r79;
	mov.b32 	%r152, 0;
$L__BB4_4:
	mul.lo.s32 	%r139, %r1, %r152;
	add.s32 	%r140, %r13, %r139;
	min.s32 	%r16, %r140, %r10;
	add.s32 	%r141, %r12, %r139;
	max.s32 	%r17, %r141, 0;
	setp.ge.s32 	%p29, %r153, %r9;
	setp.lt.s32 	%p30, %r153, %r7;
	or.pred  	%p31, %p29, %p30;
	@%p31 bra 	$L__BB4_33;
	sub.s32 	%r143, %r153, %r79;
	max.s32 	%r18, %r143, 0;
	add.s32 	%r144, %r153, %r79;
	min.s32 	%r145, %r10, %r144;
	setp.le.s32 	%p32, %r18, %r145;
	mov.b32 	%r154, 0;
	@%p32 bra 	$L__BB4_7;
$L__BB4_6:
	abs.s32 	%r150, %r154;
	add.s32 	%r151, %r153, %r11;
	cvt.s64.s32 	%rd25, %r151;
	add.s64 	%rd26, %rd1, %rd25;
	st.global.u8 	[%rd26], %r150;
	add.s32 	%r153, %r153, %r1;
	setp.lt.s32 	%p35, %r153, %r8;
	add.s32 	%r152, %r152, 1;
	@%p35 bra 	$L__BB4_4;
	bra.uni 	$L__BB4_33;
$L__BB4_7:
	sub.s32 	%r154, %r18, %r153;
	sub.s32 	%r146, %r16, %r17;
	setp.lt.u32 	%p33, %r146, 3;
	@%p33 bra 	$L__BB4_6;
	add.s32 	%r148, %r146, 1;
	and.b32  	%r149, %r148, -4;
	neg.s32 	%r155, %r149;
$L__BB4_9:
	add.s32 	%r155, %r155, 4;
	setp.eq.s32 	%p34, %r155, 0;
	@%p34 bra 	$L__BB4_6;
	bra.uni 	$L__BB4_9;
$L__BB4_10:
	setp.ge.s32 	%p3, %r153, %r8;
	sub.s32 	%r87, %r7, %r5;
	add.s32 	%r26, %r87, 1;
	and.b32  	%r27, %r26, 7;
	setp.lt.s32 	%p4, %r4, %r7;
	setp.ge.s32 	%p5, %r4, %r6;
	or.pred  	%p6, %p5, %p3;
	or.pred  	%p7, %p6, %p4;
	@%p7 bra 	$L__BB4_33;
	neg.s32 	%r156, %r153;
	and.b32  	%r29, %r26, 1;
	and.b32  	%r30, %r26, -8;
	and.b32  	%r31, %r26, 3;
$L__BB4_12:
	add.s32 	%r88, %r153, %r79;
	min.s32 	%r34, %r88, %r10;
	setp.ge.s32 	%p8, %r153, %r9;
	setp.lt.s32 	%p9, %r153, %r7;
	or.pred  	%p10, %p8, %p9;
	@%p10 bra 	$L__BB4_33;
	sub.s32 	%r90, %r153, %r79;
	max.s32 	%r91, %r90, 0;
	sub.s32 	%r161, %r91, %r153;
	sub.s32 	%r36, %r34, %r153;
	setp.gt.s32 	%p11, %r161, %r36;
	mov.b32 	%r179, 0;
	@%p11 bra 	$L__BB4_32;
	add.s32 	%r37, %r34, %r156;
	mov.b32 	%r163, 2147483647;
	mov.b32 	%r162, 0;
$L__BB4_15:
	max.s32 	%r179, %r161, %r37;
$L__BB4_16:
	mov.u32 	%r42, %r161;
	mov.b32 	%r178, 0;
	mov.u32 	%r164, %r5;
	bra.uni 	$L__BB4_18;
$L__BB4_17:
	add.s32 	%r45, %r164, 1;
	setp.eq.s32 	%p21, %r164, %r7;
	mov.u32 	%r164, %r45;
	@%p21 bra 	$L__BB4_31;
$L__BB4_18:
	sub.s32 	%r96, %r7, %r5;
	setp.lt.u32 	%p12, %r96, 7;
	add.s32 	%r97, %r164, %r4;
	mad.lo.s32 	%r48, %r97, %r76, %r153;
	mov.u32 	%r170, %r5;
	@%p12 bra 	$L__BB4_21;
	mov.b32 	%r168, 0;
	mov.u32 	%r170, %r5;
$L__BB4_20:
	.pragma "nounroll";
	add.s32 	%r99, %r48, %r170;
	cvt.s64.s32 	%rd7, %r99;
	add.s64 	%rd8, %rd3, %rd7;
	ld.global.u8 	%rs1, [%rd8];
	add.s32 	%r100, %r99, %r42;
	cvt.s64.s32 	%rd9, %r100;
	add.s64 	%rd10, %rd2, %rd9;
	ld.global.u8 	%rs3, [%rd10];
	min.u16 	%rs5, %rs1, %rs3;
	max.u16 	%rs6, %rs1, %rs3;
	sub.s16 	%rs7, %rs6, %rs5;
	cvt.u32.u16 	%r101, %rs7;
	add.s32 	%r102, %r101, %r178;
	ld.global.u8 	%rs8, [%rd8+1];
	ld.global.u8 	%rs10, [%rd10+1];
	min.u16 	%rs12, %rs8, %rs10;
	max.u16 	%rs13, %rs8, %rs10;
	sub.s16 	%rs14, %rs13, %rs12;
	cvt.u32.u16 	%r103, %rs14;
	add.s32 	%r104, %r103, %r102;
	ld.global.u8 	%rs15, [%rd8+2];
	ld.global.u8 	%rs17, [%rd10+2];
	min.u16 	%rs19, %rs15, %rs17;
	max.u16 	%rs20, %rs15, %rs17;
	sub.s16 	%rs21, %rs20, %rs19;
	cvt.u32.u16 	%r105, %rs21;
	add.s32 	%r106, %r105, %r104;
	ld.global.u8 	%rs22, [%rd8+3];
	ld.global.u8 	%rs24, [%rd10+3];
	min.u16 	%rs26, %rs22, %rs24;
	max.u16 	%rs27, %rs22, %rs24;
	sub.s16 	%rs28, %rs27, %rs26;
	cvt.u32.u16 	%r107, %rs28;
	add.s32 	%r108, %r107, %r106;
	ld.global.u8 	%rs29, [%rd8+4];
	ld.global.u8 	%rs31, [%rd10+4];
	min.u16 	%rs33, %rs29, %rs31;
	max.u16 	%rs34, %rs29, %rs31;
	sub.s16 	%rs35, %rs34, %rs33;
	cvt.u32.u16 	%r109, %rs35;
	add.s32 	%r110, %r109, %r108;
	ld.global.u8 	%rs36, [%rd8+5];
	ld.global.u8 	%rs38, [%rd10+5];
	min.u16 	%rs40, %rs36, %rs38;
	max.u16 	%rs41, %rs36, %rs38;
	sub.s16 	%rs42, %rs41, %rs40;
	cvt.u32.u16 	%r111, %rs42;
	add.s32 	%r112, %r111, %r110;
	ld.global.u8 	%rs43, [%rd8+6];
	ld.global.u8 	%rs45, [%rd10+6];
	min.u16 	%rs47, %rs43, %rs45;
	max.u16 	%rs48, %rs43, %rs45;
	sub.s16 	%rs49, %rs48, %rs47;
	cvt.u32.u16 	%r113, %rs49;
	add.s32 	%r114, %r113, %r112;
	ld.global.u8 	%rs50, [%rd8+7];
	ld.global.u8 	%rs52, [%rd10+7];
	min.u16 	%rs54, %rs50, %rs52;
	max.u16 	%rs55, %rs50, %rs52;
	sub.s16 	%rs56, %rs55, %rs54;
	cvt.u32.u16 	%r115, %rs56;
	add.s32 	%r178, %r115, %r114;
	add.s32 	%r170, %r170, 8;
	add.s32 	%r168, %r168, 8;
	setp.ne.s32 	%p13, %r168, %r30;
	@%p13 bra 	$L__BB4_20;
$L__BB4_21:
	setp.eq.s32 	%p14, %r27, 0;
	@%p14 bra 	$L__BB4_29;
	add.s32 	%r117, %r27, -1;
	setp.lt.u32 	%p15, %r117, 3;
	@%p15 bra 	$L__BB4_24;
	add.s32 	%r118, %r48, %r170;
	cvt.s64.s32 	%rd11, %r118;
	add.s64 	%rd12, %rd3, %rd11;
	ld.global.u8 	%rs57, [%rd12];
	add.s32 	%r119, %r118, %r42;
	cvt.s64.s32 	%rd13, %r119;
	add.s64 	%rd14, %rd2, %rd13;
	ld.global.u8 	%rs59, [%rd14];
	min.u16 	%rs61, %rs57, %rs59;
	max.u16 	%rs62, %rs57, %rs59;
	sub.s16 	%rs63, %rs62, %rs61;
	cvt.u32.u16 	%r120, %rs63;
	add.s32 	%r121, %r120, %r178;
	ld.global.u8 	%rs64, [%rd12+1];
	ld.global.u8 	%rs66, [%rd14+1];
	min.u16 	%rs68, %rs64, %rs66;
	max.u16 	%rs69, %rs64, %rs66;
	sub.s16 	%rs70, %rs69, %rs68;
	cvt.u32.u16 	%r122, %rs70;
	add.s32 	%r123, %r122, %r121;
	ld.global.u8 	%rs71, [%rd12+2];
	ld.global.u8 	%rs73, [%rd14+2];
	min.u16 	%rs75, %rs71, %rs73;
	max.u16 	%rs76, %rs71, %rs73;
	sub.s16 	%rs77, %rs76, %rs75;
	cvt.u32.u16 	%r124, %rs77;
	add.s32 	%r125, %r124, %r123;
	ld.global.u8 	%rs78, [%rd12+3];
	ld.global.u8 	%rs80, [%rd14+3];
	min.u16 	%rs82, %rs78, %rs80;
	max.u16 	%rs83, %rs78, %rs80;
	sub.s16 	%rs84, %rs83, %rs82;
	cvt.u32.u16 	%r126, %rs84;
	add.s32 	%r178, %r126, %r125;
	add.s32 	%r170, %r170, 4;
$L__BB4_24:
	setp.eq.s32 	%p16, %r31, 0;
	@%p16 bra 	$L__BB4_29;
	setp.eq.s32 	%p17, %r31, 1;
	@%p17 bra 	$L__BB4_27;
	add.s32 	%r128, %r48, %r170;
	cvt.s64.s32 	%rd15, %r128;
	add.s64 	%rd16, %rd3, %rd15;
	ld.global.u8 	%rs85, [%rd16];
	add.s32 	%r129, %r128, %r42;
	cvt.s64.s32 	%rd17, %r129;
	add.s64 	%rd18, %rd2, %rd17;
	ld.global.u8 	%rs87, [%rd18];
	min.u16 	%rs89, %rs85, %rs87;
	max.u16 	%rs90, %rs85, %rs87;
	sub.s16 	%rs91, %rs90, %rs89;
	cvt.u32.u16 	%r130, %rs91;
	add.s32 	%r131, %r130, %r178;
	ld.global.u8 	%rs92, [%rd16+1];
	ld.global.u8 	%rs94, [%rd18+1];
	min.u16 	%rs96, %rs92, %rs94;
	max.u16 	%rs97, %rs92, %rs94;
	sub.s16 	%rs98, %rs97, %rs96;
	cvt.u32.u16 	%r132, %rs98;
	add.s32 	%r178, %r132, %r131;
	add.s32 	%r170, %r170, 2;
$L__BB4_27:
	setp.eq.s32 	%p18, %r29, 0;
	@%p18 bra 	$L__BB4_29;
	add.s32 	%r133, %r48, %r170;
	cvt.s64.s32 	%rd19, %r133;
	add.s64 	%rd20, %rd3, %rd19;
	ld.global.u8 	%rs99, [%rd20];
	add.s32 	%r134, %r133, %r42;
	cvt.s64.s32 	%rd21, %r134;
	add.s64 	%rd22, %rd2, %rd21;
	ld.global.u8 	%rs101, [%rd22];
	min.u16 	%rs103, %rs99, %rs101;
	max.u16 	%rs104, %rs99, %rs101;
	sub.s16 	%rs105, %rs104, %rs103;
	cvt.u32.u16 	%r135, %rs105;
	add.s32 	%r178, %r135, %r178;
$L__BB4_29:
	setp.gt.s32 	%p19, %r163, %r178;
	@%p19 bra 	$L__BB4_17;
	add.s32 	%r161, %r42, 1;
	setp.lt.s32 	%p20, %r42, %r36;
	mov.u32 	%r179, %r162;
	@%p20 bra 	$L__BB4_15;
	bra.uni 	$L__BB4_32;
$L__BB4_31:
	min.s32 	%r163, %r178, %r163;
	add.s32 	%r161, %r42, 1;
	setp.ne.s32 	%p22, %r42, %r179;
	mov.u32 	%r162, %r42;
	@%p22 bra 	$L__BB4_16;
$L__BB4_32:
	abs.s32 	%r136, %r179;
	mad.lo.s32 	%r137, %r4, %r76, %r153;
	cvt.s64.s32 	%rd23, %r137;
	add.s64 	%rd24, %rd1, %rd23;
	st.global.u8 	[%rd24], %r136;
	add.s32 	%r153, %r153, %r1;
	setp.lt.s32 	%p23, %r153, %r8;
	sub.s32 	%r156, %r156, %r1;
	@%p23 bra 	$L__BB4_12;
$L__BB4_33:
	ret;

}


// ===== COMPILED SASS (sm_100) =====

	.target	sm_100

	.elftype	@"ET_EXEC"


//--------------------- .note.nv.tkinfo           --------------------------
	.section	.note.nv.tkinfo,"",@"SHT_NOTE"
	.sectionflags	@"SHF_NOTE_NV_TKINFO"
	.tkinfo
        /*0018*/ 	.word	0x00000002
        /*0030*/ 	.string	""
        /*0030*/ 	.string	"ptxas"
        /*0030*/ 	.string	"Cuda compilation tools, release 13.0, V13.0.88"
        /*0030*/ 	.string	"Build cuda_13.0.r13.0/compiler.36424714_0"
        /*0030*/ 	.string	"-arch sm_100 -m 64 "



//--------------------- .note.nv.cuinfo           --------------------------
	.section	.note.nv.cuinfo,"",@"SHT_NOTE"
	.sectionflags	@"SHF_NOTE_NV_CUINFO"
        /*0018*/ 	.short	0x0002
        /*001a*/ 	.short	0x0064
        /*001c*/ 	.short	0x0082
	.zero		2


//--------------------- .nv.info                  --------------------------
	.section	.nv.info,"",@"SHT_CUDA_INFO"
	.align	4


	//----- nvinfo : EIATTR_REGCOUNT
	.align		4
        /*0000*/ 	.byte	0x04, 0x2f
        /*0002*/ 	.short	(.L_1 - .L_0)
	.align		4
.L_0:
        /*0004*/ 	.word	index@(_Z20compute_disparity_v0iiiiPKhS0_Ph)
        /*0008*/ 	.word	0x00000022


	//----- nvinfo : EIATTR_FRAME_SIZE
	.align		4
.L_1:
        /*000c*/ 	.byte	0x04, 0x11
        /*000e*/ 	.short	(.L_3 - .L_2)
	.align		4
.L_2:
        /*0010*/ 	.word	index@(_Z20compute_disparity_v0iiiiPKhS0_Ph)
        /*0014*/ 	.word	0x00000000


	//----- nvinfo : EIATTR_REGCOUNT
	.align		4
.L_3:
        /*0018*/ 	.byte	0x04, 0x2f
        /*001a*/ 	.short	(.L_5 - .L_4)
	.align		4
.L_4:
        /*001c*/ 	.word	index@(_Z20compute_disparity_v1iiiiPKhS0_Ph)
        /*0020*/ 	.word	0x0000002c


	//----- nvinfo : EIATTR_FRAME_SIZE
	.align		4
.L_5:
        /*0024*/ 	.byte	0x04, 0x11
        /*0026*/ 	.short	(.L_7 - .L_6)
	.align		4
.L_6:
        /*0028*/ 	.word	index@(_Z20compute_disparity_v1iiiiPKhS0_Ph)
        /*002c*/ 	.word	0x00000000


	//----- nvinfo : EIATTR_REGCOUNT
	.align		4
.L_7:
        /*0030*/ 	.byte	0x04, 0x2f
        /*0032*/ 	.short	(.L_9 - .L_8)
	.align		4
.L_8:
        /*0034*/ 	.word	index@(_Z20compute_disparity_v2iiiiPKhS0_Ph)
        /*0038*/ 	.word	0x00000028


	//----- nvinfo : EIATTR_FRAME_SIZE
	.align		4
.L_9:
        /*003c*/ 	.byte	0x04, 0x11
        /*003e*/ 	.short	(.L_11 - .L_10)
	.align		4
.L_10:
        /*0040*/ 	.word	index@(_Z20compute_disparity_v2iiiiPKhS0_Ph)
        /*0044*/ 	.word	0x00000000


	//----- nvinfo : EIATTR_REGCOUNT
	.align		4
.L_11:
        /*0048*/ 	.byte	0x04, 0x2f
        /*004a*/ 	.short	(.L_13 - .L_12)
	.align		4
.L_12:
        /*004c*/ 	.word	index@(_Z20compute_disparity_v3iiiiPKhS0_Ph)
        /*0050*/ 	.word	0x00000028


	//----- nvinfo : EIATTR_FRAME_SIZE
	.align		4
.L_13:
        /*0054*/ 	.byte	0x04, 0x11
        /*0056*/ 	.short	(.L_15 - .L_14)
	.align		4
.L_14:
        /*0058*/ 	.word	index@(_Z20compute_disparity_v3iiiiPKhS0_Ph)
        /*005c*/ 	.word	0x00000000


	//----- nvinfo : EIATTR_REGCOUNT
	.align		4
.L_15:
        /*0060*/ 	.byte	0x04, 0x2f
        /*0062*/ 	.short	(.L_17 - .L_16)
	.align		4
.L_16:
        /*0064*/ 	.word	index@(_Z20compute_disparity_v4iiiiPKhS0_Ph)
        /*0068*/ 	.word	0x00000020


	//----- nvinfo : EIATTR_FRAME_SIZE
	.align		4
.L_17:
        /*006c*/ 	.byte	0x04, 0x11
        /*006e*/ 	.short	(.L_19 - .L_18)
	.align		4
.L_18:
        /*0070*/ 	.word	index@(_Z20compute_disparity_v4iiiiPKhS0_Ph)
        /*0074*/ 	.word	0x00000000


	//----- nvinfo : EIATTR_MIN_STACK_SIZE
	.align		4
.L_19:
        /*0078*/ 	.byte	0x04, 0x12
        /*007a*/ 	.short	(.L_21 - .L_20)
	.align		4
.L_20:
        /*007c*/ 	.word	index@(_Z20compute_disparity_v4iiiiPKhS0_Ph)
        /*0080*/ 	.word	0x00000000


	//----- nvinfo : EIATTR_MIN_STACK_SIZE
	.align		4
.L_21:
        /*0084*/ 	.byte	0x04, 0x12
        /*0086*/ 	.short	(.L_23 - .L_22)
	.align		4
.L_22:
        /*0088*/ 	.word	index@(_Z20compute_disparity_v3iiiiPKhS0_Ph)
        /*008c*/ 	.word	0x00000000


	//----- nvinfo : EIATTR_MIN_STACK_SIZE
	.align		4
.L_23:
        /*0090*/ 	.byte	0x04, 0x12
        /*0092*/ 	.short	(.L_25 - .L_24)
	.align		4
.L_24:
        /*0094*/ 	.word	index@(_Z20compute_disparity_v2iiiiPKhS0_Ph)
        /*0098*/ 	.word	0x00000000


	//----- nvinfo : EIATTR_MIN_STACK_SIZE
	.align		4
.L_25:
        /*009c*/ 	.byte	0x04, 0x12
        /*009e*/ 	.short	(.L_27 - .L_26)
	.align		4
.L_26:
        /*00a0*/ 	.word	index@(_Z20compute_disparity_v1iiiiPKhS0_Ph)
        /*00a4*/ 	.word	0x00000000


	//----- nvinfo : EIATTR_MIN_STACK_SIZE
	.align		4
.L_27:
        /*00a8*/ 	.byte	0x04, 0x12
        /*00aa*/ 	.short	(.L_29 - .L_28)
	.align		4
.L_28:
        /*00ac*/ 	.word	index@(_Z20compute_disparity_v0iiiiPKhS0_Ph)
        /*00b0*/ 	.word	0x00000000
.L_29:


//--------------------- .nv.compat                --------------------------
	.section	.nv.compat,"",@"SHT_CUDA_COMPAT_INFO"
	.align	4
        /*0000*/ 	.byte	0x02, 0x09, 0x00, 0x00, 0x02, 0x02, 0x01, 0x00, 0x02, 0x05, 0x05, 0x00, 0x03, 0x07, 0x01, 0x01
        /*0010*/ 	.byte	0x02, 0x03, 0x00, 0x00, 0x02, 0x06, 0x01, 0x00, 0x04, 0x0b, 0x08, 0x00, 0x09, 0x00, 0x00, 0x00
        /*0020*/ 	.byte	0x00, 0x00, 0x00, 0x00


//--------------------- .nv.info._Z20compute_disparity_v4iiiiPKhS0_Ph --------------------------
	.section	.nv.info._Z20compute_disparity_v4iiiiPKhS0_Ph,"",@"SHT_CUDA_INFO"
	.sectionflags	@""
	.align	4


	//----- nvinfo : EIATTR_CUDA_API_VERSION
	.align		4
        /*0000*/ 	.byte	0x04, 0x37
        /*0002*/ 	.short	(.L_31 - .L_30)
.L_30:
        /*0004*/ 	.word	0x00000082


	//----- nvinfo : EIATTR_KPARAM_INFO
	.align		4
.L_31:
        /*0008*/ 	.byte	0x04, 0x17
        /*000a*/ 	.short	(.L_33 - .L_32)
.L_32:
        /*000c*/ 	.word	0x00000000
        /*0010*/ 	.short	0x0006
        /*0012*/ 	.short	0x0020
        /*0014*/ 	.byte	0x00, 0xf5, 0x21, 0x00


	//----- nvinfo : EIATTR_KPARAM_INFO
	.align		4
.L_33:
        /*0018*/ 	.byte	0x04, 0x17
        /*001a*/ 	.short	(.L_35 - .L_34)
.L_34:
        /*001c*/ 	.word	0x00000000
        /*0020*/ 	.short	0x0005
        /*0022*/ 	.short	0x0018
        /*0024*/ 	.byte	0x00, 0xf5, 0x21, 0x00


	//----- nvinfo : EIATTR_KPARAM_INFO
	.align		4
.L_35:
        /*0028*/ 	.byte	0x04, 0x17
        /*002a*/ 	.short	(.L_37 - .L_36)
.L_36:
        /*002c*/ 	.word	0x00000000
        /*0030*/ 	.short	0x0004
        /*0032*/ 	.short	0x0010
        /*0034*/ 	.byte	0x00, 0xf5, 0x21, 0x00


	//----- nvinfo : EIATTR_KPARAM_INFO
	.align		4
.L_37:
        /*0038*/ 	.byte	0x04, 0x17
        /*003a*/ 	.short	(.L_39 - .L_38)
.L_38:
        /*003c*/ 	.word	0x00000000
        /*0040*/ 	.short	0x0003
        /*0042*/ 	.short	0x000c
        /*0044*/ 	.byte	0x00, 0xf0, 0x11, 0x00


	//----- nvinfo : EIATTR_KPARAM_INFO
	.align		4
.L_39:
        /*0048*/ 	.byte	0x04, 0x17
        /*004a*/ 	.short	(.L_41 - .L_40)
.L_40:
        /*004c*/ 	.word	0x00000000
        /*0050*/ 	.short	0x0002
        /*0052*/ 	.short	0x0008
        /*0054*/ 	.byte	0x00, 0xf0, 0x11, 0x00


	//----- nvinfo : EIATTR_KPARAM_INFO
	.align		4
.L_41:
        /*0058*/ 	.byte	0x04, 0x17
        /*005a*/ 	.short	(.L_43 - .L_42)
.L_42:
        /*005c*/ 	.word	0x00000000
        /*0060*/ 	.short	0x0001
        /*0062*/ 	.short	0x0004
        /*0064*/ 	.byte	0x00, 0xf0, 0x11, 0x00


	//----- nvinfo : EIATTR_KPARAM_INFO
	.align		4
.L_43:
        /*0068*/ 	.byte	0x04, 0x17
        /*006a*/ 	.short	(.L_45 - .L_44)
.L_44:
        /*006c*/ 	.word	0x00000000
        /*0070*/ 	.short	0x0000
        /*0072*/ 	.short	0x0000
        /*0074*/ 	.byte	0x00, 0xf0, 0x11, 0x00


	//----- nvinfo : EIATTR_SPARSE_MMA_MASK
	.align		4
.L_45:
        /*0078*/ 	.byte	0x03, 0x50
        /*007a*/ 	.short	0x0000


	//----- nvinfo : EIATTR_MAXREG_COUNT
	.align		4
        /*007c*/ 	.byte	0x03, 0x1b
        /*007e*/ 	.short	0x00ff


	//----- nvinfo : EIATTR_MERCURY_ISA_VERSION
	.align		4
        /*0080*/ 	.byte	0x03, 0x5f
        /*0082*/ 	.short	0x0101


	//----- nvinfo : EIATTR_VRC_CTA_INIT_COUNT
	.align		4
        /*0084*/ 	.byte	0x02, 0x4a
	.zero		1
	.zero		1


	//----- nvinfo : EIATTR_EXIT_INSTR_OFFSETS
	.align		4
        /*0088*/ 	.byte	0x04, 0x1c
        /*008a*/ 	.short	(.L_47 - .L_46)


	//   ....[0]....
.L_46:
        /*008c*/ 	.word	0x00000070


	//   ....[1]....
        /*0090*/ 	.word	0x000001e0


	//   ....[2]....
        /*0094*/ 	.word	0x00000210


	//   ....[3]....
        /*0098*/ 	.word	0x000002f0


	//   ....[4]....
        /*009c*/ 	.word	0x00000330


	//   ....[5]....
        /*00a0*/ 	.word	0x000003d0


	//   ....[6]....
        /*00a4*/ 	.word	0x000012e0


	//----- nvinfo : EIATTR_CRS_STACK_SIZE
	.align		4
.L_47:
        /*00a8*/ 	.byte	0x04, 0x1e
        /*00aa*/ 	.short	(.L_49 - .L_48)
.L_48:
        /*00ac*/ 	.word	0x00000000


	//----- nvinfo : EIATTR_CBANK_PARAM_SIZE
	.align		4
.L_49:
        /*00b0*/ 	.byte	0x03, 0x19
        /*00b2*/ 	.short	0x0028


	//----- nvinfo : EIATTR_PARAM_CBANK
	.align		4
        /*00b4*/ 	.byte	0x04, 0x0a
        /*00b6*/ 	.short	(.L_51 - .L_50)
	.align		4
.L_50:
        /*00b8*/ 	.word	index@(.nv.constant0._Z20compute_disparity_v4iiiiPKhS0_Ph)
        /*00bc*/ 	.short	0x0380
        /*00be*/ 	.short	0x0028


	//----- nvinfo : EIATTR_SW_WAR
	.align		4
.L_51:
        /*00c0*/ 	.byte	0x04, 0x36
        /*00c2*/ 	.short	(.L_53 - .L_52)
.L_52:
        /*00c4*/ 	.word	0x00000008
.L_53:


//--------------------- .nv.info._Z20compute_disparity_v3iiiiPKhS0_Ph --------------------------
	.section	.nv.info._Z20compute_disparity_v3iiiiPKhS0_Ph,"",@"SHT_CUDA_INFO"
	.sectionflags	@""
	.align	4


	//----- nvinfo : EIATTR_CUDA_API_VERSION
	.align		4
        /*0000*/ 	.byte	0x04, 0x37
        /*0002*/ 	.short	(.L_55 - .L_54)
.L_54:
        /*0004*/ 	.word	0x00000082


	//----- nvinfo : EIATTR_KPARAM_INFO
	.align		4
.L_55:
        /*0008*/ 	.byte	0x04, 0x17
        /*000a*/ 	.short	(.L_57 - .L_56)
.L_56:
        /*000c*/ 	.word	0x00000000
        /*0010*/ 	.short	0x0006
        /*0012*/ 	.short	0x0020
        /*0014*/ 	.byte	0x00, 0xf5, 0x21, 0x00


	//----- nvinfo : EIATTR_KPARAM_INFO
	.align		4
.L_57:
        /*0018*/ 	.byte	0x04, 0x17
        /*001a*/ 	.short	(.L_59 - .L_58)
.L_58:
        /*001c*/ 	.word	0x00000000
        /*0020*/ 	.short	0x0005
        /*0022*/ 	.short	0x0018
        /*0024*/ 	.byte	0x00, 0xf5, 0x21, 0x00


	//----- nvinfo : EIATTR_KPARAM_INFO
	.align		4
.L_59:
        /*0028*/ 	.byte	0x04, 0x17
        /*002a*/ 	.short	(.L_61 - .L_60)
.L_60:
        /*002c*/ 	.word	0x00000000
        /*0030*/ 	.short	0x0004
        /*0032*/ 	.short	0x0010
        /*0034*/ 	.byte	0x00, 0xf5, 0x21, 0x00


	//----- nvinfo : EIATTR_KPARAM_INFO
	.align		4
.L_61:
        /*0038*/ 	.byte	0x04, 0x17
        /*003a*/ 	.short	(.L_63 - .L_62)
.L_62:
        /*003c*/ 	.word	0x00000000
        /*0040*/ 	.short	0x0003
        /*0042*/ 	.short	0x000c
        /*0044*/ 	.byte	0x00, 0xf0, 0x11, 0x00


	//----- nvinfo : EIATTR_KPARAM_INFO
	.align		4
.L_63:
        /*0048*/ 	.byte	0x04, 0x17
        /*004a*/ 	.short	(.L_65 - .L_64)
.L_64:
        /*004c*/ 	.word	0x00000000
        /*0050*/ 	.short	0x0002
        /*0052*/ 	.short	0x0008
        /*0054*/ 	.byte	0x00, 0xf0, 0x11, 0x00


	//----- nvinfo : EIATTR_KPARAM_INFO
	.align		4
.L_65:
        /*0058*/ 	.byte	0x04, 0x17
        /*005a*/ 	.short	(.L_67 - .L_66)
.L_66:
        /*005c*/ 	.word	0x00000000
        /*0060*/ 	.short	0x0001
        /*0062*/ 	.short	0x0004
        /*0064*/ 	.byte	0x00, 0xf0, 0x11, 0x00


	//----- nvinfo : EIATTR_KPARAM_INFO
	.align		4
.L_67:
        /*0068*/ 	.byte	0x04, 0x17
        /*006a*/ 	.short	(.L_69 - .L_68)
.L_68:
        /*006c*/ 	.word	0x00000000
        /*0070*/ 	.short	0x0000
        /*0072*/ 	.short	0x0000
        /*0074*/ 	.byte	0x00, 0xf0, 0x11, 0x00


	//----- nvinfo : EIATTR_SPARSE_MMA_MASK
	.align		4
.L_69:
        /*0078*/ 	.byte	0x03, 0x50
        /*007a*/ 	.short	0x0000


	//----- nvinfo : EIATTR_MAXREG_COUNT
	.align		4
        /*007c*/ 	.byte	0x03, 0x1b
        /*007e*/ 	.short	0x00ff


	//----- nvinfo : EIATTR_NUM_BARRIERS
	.align		4
        /*0080*/ 	.byte	0x02, 0x4c
        /*0082*/ 	.byte	0x01
	.zero		1


	//----- nvinfo : EIATTR_MERCURY_ISA_VERSION
	.align		4
        /*0084*/ 	.byte	0x03, 0x5f
        /*0086*/ 	.short	0x0101


	//----- nvinfo : EIATTR_VRC_CTA_INIT_COUNT
	.align		4
        /*0088*/ 	.byte	0x02, 0x4a
	.zero		1
	.zero		1


	//----- nvinfo : EIATTR_EXIT_INSTR_OFFSETS
	.align		4
        /*008c*/ 	.byte	0x04, 0x1c
        /*008e*/ 	.short	(.L_71 - .L_70)


	//   ....[0]....
.L_70:
        /*0090*/ 	.word	0x000012d0


	//   ....[1]....
        /*0094*/ 	.word	0x00001350


	//   ....[2]....
        /*0098*/ 	.word	0x00002cc0


	//----- nvinfo : EIATTR_CRS_STACK_SIZE
	.align		4
.L_71:
        /*009c*/ 	.byte	0x04, 0x1e
        /*009e*/ 	.short	(.L_73 - .L_72)
.L_72:
        /*00a0*/ 	.word	0x00000000


	//----- nvinfo : EIATTR_CBANK_PARAM_SIZE
	.align		4
.L_73:
        /*00a4*/ 	.byte	0x03, 0x19
        /*00a6*/ 	.short	0x0028


	//----- nvinfo : EIATTR_PARAM_CBANK
	.align		4
        /*00a8*/ 	.byte	0x04, 0x0a
        /*00aa*/ 	.short	(.L_75 - .L_74)
	.align		4
.L_74:
        /*00ac*/ 	.word	index@(.nv.constant0._Z20compute_disparity_v3iiiiPKhS0_Ph)
        /*00b0*/ 	.short	0x0380
        /*00b2*/ 	.short	0x0028


	//----- nvinfo : EIATTR_SW_WAR
	.align		4
.L_75:
        /*00b4*/ 	.byte	0x04, 0x36
        /*00b6*/ 	.short	(.L_77 - .L_76)
.L_76:
        /*00b8*/ 	.word	0x00000008
.L_77:


//--------------------- .nv.info._Z20compute_disparity_v2iiiiPKhS0_Ph --------------------------
	.section	.nv.info._Z20compute_disparity_v2iiiiPKhS0_Ph,"",@"SHT_CUDA_INFO"
	.sectionflags	@""
	.align	4


	//----- nvinfo : EIATTR_CUDA_API_VERSION
	.align		4
        /*0000*/ 	.byte	0x04, 0x37
        /*0002*/ 	.short	(.L_79 - .L_78)
.L_78:
        /*0004*/ 	.word	0x00000082


	//----- nvinfo : EIATTR_KPARAM_INFO
	.align		4
.L_79:
        /*0008*/ 	.byte	0x04, 0x17
        /*000a*/ 	.short	(.L_81 - .L_80)
.L_80:
        /*000c*/ 	.word	0x00000000
        /*0010*/ 	.short	0x0006
        /*0012*/ 	.short	0x0020
        /*0014*/ 	.byte	0x00, 0xf5, 0x21, 0x00


	//----- nvinfo : EIATTR_KPARAM_INFO
	.align		4
.L_81:
        /*0018*/ 	.byte	0x04, 0x17
        /*001a*/ 	.short	(.L_83 - .L_82)
.L_82:
        /*001c*/ 	.word	0x00000000
        /*0020*/ 	.short	0x0005
        /*0022*/ 	.short	0x0018
        /*0024*/ 	.byte	0x00, 0xf5, 0x21, 0x00


	//----- nvinfo : EIATTR_KPARAM_INFO
	.align		4
.L_83:
        /*0028*/ 	.byte	0x04, 0x17
        /*002a*/ 	.short	(.L_85 - .L_84)
.L_84:
        /*002c*/ 	.word	0x00000000
        /*0030*/ 	.short	0x0004
        /*0032*/ 	.short	0x0010
        /*0034*/ 	.byte	0x00, 0xf5, 0x21, 0x00


	//----- nvinfo : EIATTR_KPARAM_INFO
	.align		4
.L_85:
        /*0038*/ 	.byte	0x04, 0x17
        /*003a*/ 	.short	(.L_87 - .L_86)
.L_86:
        /*003c*/ 	.word	0x00000000
        /*0040*/ 	.short	0x0003
        /*0042*/ 	.short	0x000c
        /*0044*/ 	.byte	0x00, 0xf0, 0x11, 0x00


	//----- nvinfo : EIATTR_KPARAM_INFO
	.align		4
.L_87:
        /*0048*/ 	.byte	0x04, 0x17
        /*004a*/ 	.short	(.L_89 - .L_88)
.L_88:
        /*004c*/ 	.word	0x00000000
        /*0050*/ 	.short	0x0002
        /*0052*/ 	.short	0x0008
        /*0054*/ 	.byte	0x00, 0xf0, 0x11, 0x00


	//----- nvinfo : EIATTR_KPARAM_INFO
	.align		4
.L_89:
        /*0058*/ 	.byte	0x04, 0x17
        /*005a*/ 	.short	(.L_91 - .L_90)
.L_90:
        /*005c*/ 	.word	0x00000000
        /*0060*/ 	.short	0x0001
        /*0062*/ 	.short	0x0004
        /*0064*/ 	.byte	0x00, 0xf0, 0x11, 0x00


	//----- nvinfo : EIATTR_KPARAM_INFO
	.align		4
.L_91:
        /*0068*/ 	.byte	0x04, 0x17
        /*006a*/ 	.short	(.L_93 - .L_92)
.L_92:
        /*006c*/ 	.word	0x00000000
        /*0070*/ 	.short	0x0000
        /*0072*/ 	.short	0x0000
        /*0074*/ 	.byte	0x00, 0xf0, 0x11, 0x00


	//----- nvinfo : EIATTR_SPARSE_MMA_MASK
	.align		4
.L_93:
        /*0078*/ 	.byte	0x03, 0x50
        /*007a*/ 	.short	0x0000


	//----- nvinfo : EIATTR_MAXREG_COUNT
	.align		4
        /*007c*/ 	.byte	0x03, 0x1b
        /*007e*/ 	.short	0x00ff


	//----- nvinfo : EIATTR_MERCURY_ISA_VERSION
	.align		4
        /*0080*/ 	.byte	0x03, 0x5f
        /*0082*/ 	.short	0x0101


	//----- nvinfo : EIATTR_VRC_CTA_INIT_COUNT
	.align		4
        /*0084*/ 	.byte	0x02, 0x4a
	.zero		1
	.zero		1


	//----- nvinfo : EIATTR_EXIT_INSTR_OFFSETS
	.align		4
        /*0088*/ 	.byte	0x04, 0x1c
        /*008a*/ 	.short	(.L_95 - .L_94)


	//   ....[0]....
.L_94:
        /*008c*/ 	.word	0x000000e0


	//   ....[1]....
        /*0090*/ 	.word	0x00000160


	//   ....[2]....
        /*0094*/ 	.word	0x00001130


	//----- nvinfo : EIATTR_CRS_STACK_SIZE
	.align		4
.L_95:
        /*0098*/ 	.byte	0x04, 0x1e
        /*009a*/ 	.short	(.L_97 - .L_96)
.L_96:
        /*009c*/ 	.word	0x00000000


	//----- nvinfo : EIATTR_CBANK_PARAM_SIZE
	.align		4
.L_97:
        /*00a0*/ 	.byte	0x03, 0x19
        /*00a2*/ 	.short	0x0028


	//----- nvinfo : EIATTR_PARAM_CBANK
	.align		4
        /*00a4*/ 	.byte	0x04, 0x0a
        /*00a6*/ 	.short	(.L_99 - .L_98)
	.align		4
.L_98:
        /*00a8*/ 	.word	index@(.nv.constant0._Z20compute_disparity_v2iiiiPKhS0_Ph)
        /*00ac*/ 	.short	0x0380
        /*00ae*/ 	.short	0x0028


	//----- nvinfo : EIATTR_SW_WAR
	.align		4
.L_99:
        /*00b0*/ 	.byte	0x04, 0x36
        /*00b2*/ 	.short	(.L_101 - .L_100)
.L_100:
        /*00b4*/ 	.word	0x00000008
.L_101:


//--------------------- .nv.info._Z20compute_disparity_v1iiiiPKhS0_Ph --------------------------
	.section	.nv.info._Z20compute_disparity_v1iiiiPKhS0_Ph,"",@"SHT_CUDA_INFO"
	.sectionflags	@""
	.align	4


	//----- nvinfo : EIATTR_CUDA_API_VERSION
	.align		4
        /*0000*/ 	.byte	0x04, 0x37
        /*0002*/ 	.short	(.L_103 - .L_102)
.L_102:
        /*0004*/ 	.word	0x00000082


	//----- nvinfo : EIATTR_KPARAM_INFO
	.align		4
.L_103:
        /*0008*/ 	.byte	0x04, 0x17
        /*000a*/ 	.short	(.L_105 - .L_104)
.L_104:
        /*000c*/ 	.word	0x00000000
        /*0010*/ 	.short	0x0006
        /*0012*/ 	.short	0x0020
        /*0014*/ 	.byte	0x00, 0xf5, 0x21, 0x00


	//----- nvinfo : EIATTR_KPARAM_INFO
	.align		4
.L_105:
        /*0018*/ 	.byte	0x04, 0x17
        /*001a*/ 	.short	(.L_107 - .L_106)
.L_106:
        /*001c*/ 	.word	0x00000000
        /*0020*/ 	.short	0x0005
        /*0022*/ 	.short	0x0018
        /*0024*/ 	.byte	0x00, 0xf5, 0x21, 0x00


	//----- nvinfo : EIATTR_KPARAM_INFO
	.align		4
.L_107:
        /*0028*/ 	.byte	0x04, 0x17
        /*002a*/ 	.short	(.L_109 - .L_108)
.L_108:
        /*002c*/ 	.word	0x00000000
        /*0030*/ 	.short	0x0004
        /*0032*/ 	.short	0x0010
        /*0034*/ 	.byte	0x00, 0xf5, 0x21, 0x00


	//----- nvinfo : EIATTR_KPARAM_INFO
	.align		4
.L_109:
        /*0038*/ 	.byte	0x04, 0x17
        /*003a*/ 	.short	(.L_111 - .L_110)
.L_110:
        /*003c*/ 	.word	0x00000000
        /*0040*/ 	.short	0x0003
        /*0042*/ 	.short	0x000c
        /*0044*/ 	.byte	0x00, 0xf0, 0x11, 0x00


	//----- nvinfo : EIATTR_KPARAM_INFO
	.align		4
.L_111:
        /*0048*/ 	.byte	0x04, 0x17
        /*004a*/ 	.short	(.L_113 - .L_112)
.L_112:
        /*004c*/ 	.word	0x00000000
        /*0050*/ 	.short	0x0002
        /*0052*/ 	.short	0x0008
        /*0054*/ 	.byte	0x00, 0xf0, 0x11, 0x00


	//----- nvinfo : EIATTR_KPARAM_INFO
	.align		4
.L_113:
        /*0058*/ 	.byte	0x04, 0x17
        /*005a*/ 	.short	(.L_115 - .L_114)
.L_114:
        /*005c*/ 	.word	0x00000000
        /*0060*/ 	.short	0x0001
        /*0062*/ 	.short	0x0004
        /*0064*/ 	.byte	0x00, 0xf0, 0x11, 0x00


	//----- nvinfo : EIATTR_KPARAM_INFO
	.align		4
.L_115:
        /*0068*/ 	.byte	0x04, 0x17
        /*006a*/ 	.short	(.L_117 - .L_116)
.L_116:
        /*006c*/ 	.word	0x00000000
        /*0070*/ 	.short	0x0000
        /*0072*/ 	.short	0x0000
        /*0074*/ 	.byte	0x00, 0xf0, 0x11, 0x00


	//----- nvinfo : EIATTR_SPARSE_MMA_MASK
	.align		4
.L_117:
        /*0078*/ 	.byte	0x03, 0x50
        /*007a*/ 	.short	0x0000


	//----- nvinfo : EIATTR_MAXREG_COUNT
	.align		4
        /*007c*/ 	.byte	0x03, 0x1b
        /*007e*/ 	.short	0x00ff


	//----- nvinfo : EIATTR_MERCURY_ISA_VERSION
	.align		4
        /*0080*/ 	.byte	0x03, 0x5f
        /*0082*/ 	.short	0x0101


	//----- nvinfo : EIATTR_VRC_CTA_INIT_COUNT
	.align		4
        /*0084*/ 	.byte	0x02, 0x4a
	.zero		1
	.zero		1


	//----- nvinfo : EIATTR_EXIT_INSTR_OFFSETS
	.align		4
        /*0088*/ 	.byte	0x04, 0x1c
        /*008a*/ 	.short	(.L_119 - .L_118)


	//   ....[0]....
.L_118:
        /*008c*/ 	.word	0x00000670


	//   ....[1]....
        /*0090*/ 	.word	0x000006f0


	//   ....[2]....
        /*0094*/ 	.word	0x00001fe0


	//----- nvinfo : EIATTR_CRS_STACK_SIZE
	.align		4
.L_119:
        /*0098*/ 	.byte	0x04, 0x1e
        /*009a*/ 	.short	(.L_121 - .L_120)
.L_120:
        /*009c*/ 	.word	0x00000000


	//----- nvinfo : EIATTR_CBANK_PARAM_SIZE
	.align		4
.L_121:
        /*00a0*/ 	.byte	0x03, 0x19
        /*00a2*/ 	.short	0x0028


	//----- nvinfo : EIATTR_PARAM_CBANK
	.align		4
        /*00a4*/ 	.byte	0x04, 0x0a
        /*00a6*/ 	.short	(.L_123 - .L_122)
	.align		4
.L_122:
        /*00a8*/ 	.word	index@(.nv.constant0._Z20compute_disparity_v1iiiiPKhS0_Ph)
        /*00ac*/ 	.short	0x0380
        /*00ae*/ 	.short	0x0028


	//----- nvinfo : EIATTR_SW_WAR
	.align		4
.L_123:
        /*00b0*/ 	.byte	0x04, 0x36
        /*00b2*/ 	.short	(.L_125 - .L_124)
.L_124:
        /*00b4*/ 	.word	0x00000008
.L_125:


//--------------------- .nv.info._Z20compute_disparity_v0iiiiPKhS0_Ph --------------------------
	.section	.nv.info._Z20compute_disparity_v0iiiiPKhS0_Ph,"",@"SHT_CUDA_INFO"
	.sectionflags	@""
	.align	4


	//----- nvinfo : EIATTR_CUDA_API_VERSION
	.align		4
        /*0000*/ 	.byte	0x04, 0x37
        /*0002*/ 	.short	(.L_127 - .L_126)
.L_126:
        /*0004*/ 	.word	0x00000082


	//----- nvinfo : EIATTR_KPARAM_INFO
	.align		4
.L_127:
        /*0008*/ 	.byte	0x04, 0x17
        /*000a*/ 	.short	(.L_129 - .L_128)
.L_128:
        /*000c*/ 	.word	0x00000000
        /*0010*/ 	.short	0x0006
        /*0012*/ 	.short	0x0020
        /*0014*/ 	.byte	0x00, 0xf5, 0x21, 0x00


	//----- nvinfo : EIATTR_KPARAM_INFO
	.align		4
.L_129:
        /*0018*/ 	.byte	0x04, 0x17
        /*001a*/ 	.short	(.L_131 - .L_130)
.L_130:
        /*001c*/ 	.word	0x00000000
        /*0020*/ 	.short	0x0005
        /*0022*/ 	.short	0x0018
        /*0024*/ 	.byte	0x00, 0xf5, 0x21, 0x00


	//----- nvinfo : EIATTR_KPARAM_INFO
	.align		4
.L_131:
        /*0028*/ 	.byte	0x04, 0x17
        /*002a*/ 	.short	(.L_133 - .L_132)
.L_132:
        /*002c*/ 	.word	0x00000000
        /*0030*/ 	.short	0x0004
        /*0032*/ 	.short	0x0010
        /*0034*/ 	.byte	0x00, 0xf5, 0x21, 0x00


	//----- nvinfo : EIATTR_KPARAM_INFO
	.align		4
.L_133:
        /*0038*/ 	.byte	0x04, 0x17
        /*003a*/ 	.short	(.L_135 - .L_134)
.L_134:
        /*003c*/ 	.word	0x00000000
        /*0040*/ 	.short	0x0003
        /*0042*/ 	.short	0x000c
        /*0044*/ 	.byte	0x00, 0xf0, 0x11, 0x00


	//----- nvinfo : EIATTR_KPARAM_INFO
	.align		4
.L_135:
        /*0048*/ 	.byte	0x04, 0x17
        /*004a*/ 	.short	(.L_137 - .L_136)
.L_136:
        /*004c*/ 	.word	0x00000000
        /*0050*/ 	.short	0x0002
        /*0052*/ 	.short	0x0008
        /*0054*/ 	.byte	0x00, 0xf0, 0x11, 0x00


	//----- nvinfo : EIATTR_KPARAM_INFO
	.align		4
.L_137:
        /*0058*/ 	.byte	0x04, 0x17
        /*005a*/ 	.short	(.L_139 - .L_138)
.L_138:
        /*005c*/ 	.word	0x00000000
        /*0060*/ 	.short	0x0001
        /*0062*/ 	.short	0x0004
        /*0064*/ 	.byte	0x00, 0xf0, 0x11, 0x00


	//----- nvinfo : EIATTR_KPARAM_INFO
	.align		4
.L_139:
        /*0068*/ 	.byte	0x04, 0x17
        /*006a*/ 	.short	(.L_141 - .L_140)
.L_140:
        /*006c*/ 	.word	0x00000000
        /*0070*/ 	.short	0x0000
        /*0072*/ 	.short	0x0000
        /*0074*/ 	.byte	0x00, 0xf0, 0x11, 0x00


	//----- nvinfo : EIATTR_SPARSE_MMA_MASK
	.align		4
.L_141:
        /*0078*/ 	.byte	0x03, 0x50
        /*007a*/ 	.short	0x0000


	//----- nvinfo : EIATTR_MAXREG_COUNT
	.align		4
        /*007c*/ 	.byte	0x03, 0x1b
        /*007e*/ 	.short	0x00ff


	//----- nvinfo : EIATTR_MERCURY_ISA_VERSION
	.align		4
        /*0080*/ 	.byte	0x03, 0x5f
        /*0082*/ 	.short	0x0101


	//----- nvinfo : EIATTR_VRC_CTA_INIT_COUNT
	.align		4
        /*0084*/ 	.byte	0x02, 0x4a
	.zero		1
	.zero		1


	//----- nvinfo : EIATTR_EXIT_INSTR_OFFSETS
	.align		4
        /*0088*/ 	.byte	0x04, 0x1c
        /*008a*/ 	.short	(.L_143 - .L_142)


	//   ....[0]....
.L_142:
        /*008c*/ 	.word	0x000000e0


	//   ....[1]....
        /*0090*/ 	.word	0x00000160


	//   ....[2]....
        /*0094*/ 	.word	0x00001070


	//----- nvinfo : EIATTR_CRS_STACK_SIZE
	.align		4
.L_143:
        /*0098*/ 	.byte	0x04, 0x1e
        /*009a*/ 	.short	(.L_145 - .L_144)
.L_144:
        /*009c*/ 	.word	0x00000000


	//----- nvinfo : EIATTR_CBANK_PARAM_SIZE
	.align		4
.L_145:
        /*00a0*/ 	.byte	0x03, 0x19
        /*00a2*/ 	.short	0x0028


	//----- nvinfo : EIATTR_PARAM_CBANK
	.align		4
        /*00a4*/ 	.byte	0x04, 0x0a
        /*00a6*/ 	.short	(.L_147 - .L_146)
	.align		4
.L_146:
        /*00a8*/ 	.word	index@(.nv.constant0._Z20compute_disparity_v0iiiiPKhS0_Ph)
        /*00ac*/ 	.short	0x0380
        /*00ae*/ 	.short	0x0028


	//----- nvinfo : EIATTR_SW_WAR
	.align		4
.L_147:
        /*00b0*/ 	.byte	0x04, 0x36
        /*00b2*/ 	.short	(.L_149 - .L_148)
.L_148:
        /*00b4*/ 	.word	0x00000008
.L_149:


//--------------------- .nv.callgraph             --------------------------
	.section	.nv.callgraph,"",@"SHT_CUDA_CALLGRAPH"
	.align	4
	.sectionentsize	8
	.align		4
        /*0000*/ 	.word	0x00000000
	.align		4
        /*0004*/ 	.word	0xffffffff
	.align		4
        /*0008*/ 	.word	0x00000000
	.align		4
        /*000c*/ 	.word	0xfffffffe
	.align		4
        /*0010*/ 	.word	0x00000000
	.align		4
        /*0014*/ 	.word	0xfffffffd
	.align		4
        /*0018*/ 	.word	0x00000000
	.align		4
        /*001c*/ 	.word	0xfffffffc


//--------------------- .text._Z20compute_disparity_v4iiiiPKhS0_Ph --------------------------
	.section	.text._Z20compute_disparity_v4iiiiPKhS0_Ph,"ax",@progbits
	.align	128
        .global         _Z20compute_disparity_v4iiiiPKhS0_Ph
        .type           _Z20compute_disparity_v4iiiiPKhS0_Ph,@function
        .size           _Z20compute_disparity_v4iiiiPKhS0_Ph,(.L_x_79 - _Z20compute_disparity_v4iiiiPKhS0_Ph)
        .other          _Z20compute_disparity_v4iiiiPKhS0_Ph,@"STO_CUDA_ENTRY STV_DEFAULT"
_Z20compute_disparity_v4iiiiPKhS0_Ph:
.text._Z20compute_disparity_v4iiiiPKhS0_Ph:
[----:B------:R-:W-:Y:S01]  /*0000*/  LDC R1, c[0x0][0x37c] ;  /* 0x0000df00ff017b82 */ /* 0x000fe20000000800 */
[----:B------:R-:W0:Y:S01]  /*0010*/  S2R R3, SR_TID.Y ;  /* 0x0000000000037919 */ /* 0x000e220000002200 */
[----:B------:R-:W1:Y:S01]  /*0020*/  LDCU UR11, c[0x0][0x360] ;  /* 0x00006c00ff0b77ac */ /* 0x000e620008000800 */
[----:B------:R-:W2:Y:S01]  /*0030*/  S2R R22, SR_CTAID.Y ;  /* 0x0000000000167919 */ /* 0x000ea20000002600 */
[----:B------:R-:W0:Y:S02]  /*0040*/  LDCU UR4, c[0x0][0x364] ;  /* 0x00006c80ff0477ac */ /* 0x000e240008000800 */
[----:B0-----:R-:W-:Y:S01]  /*0050*/  ISETP.GE.U32.AND P0, PT, R3, UR4, PT ;  /* 0x0000000403007c0c */ /* 0x001fe2000bf06070 */
[----:B--2---:R-:W-:-:S12]  /*0060*/  IMAD R22, R22, UR4, R3 ;  /* 0x0000000416167c24 */ /* 0x004fd8000f8e0203 */
[----:B-1----:R-:W-:Y:S05]  /*0070*/  @P0 EXIT ;  /* 0x000000000000094d */ /* 0x002fea0003800000 */
[----:B------:R-:W0:Y:S01]  /*0080*/  LDCU UR4, c[0x0][0x388] ;  /* 0x00007100ff0477ac */ /* 0x000e220008000800 */
[----:B------:R-:W1:Y:S01]  /*0090*/  S2UR UR6, SR_CTAID.X ;  /* 0x00000000000679c3 */ /* 0x000e620000002500 */
[----:B------:R-:W2:Y:S01]  /*00a0*/  S2R R19, SR_TID.X ;  /* 0x0000000000137919 */ /* 0x000ea20000002100 */
[----:B------:R-:W3:Y:S01]  /*00b0*/  LDCU.64 UR8, c[0x0][0x380] ;  /* 0x00007000ff0877ac */ /* 0x000ee20008000a00 */
[----:B------:R-:W4:Y:S01]  /*00c0*/  LDCU.64 UR12, c[0x0][0x358] ;  /* 0x00006b00ff0c77ac */ /* 0x000f220008000a00 */
[----:B0-----:R-:W-:-:S04]  /*00d0*/  ULEA.HI UR4, UR4, UR4, URZ, 0x1 ;  /* 0x0000000404047291 */ /* 0x001fc8000f8f08ff */
[----:B------:R-:W-:Y:S02]  /*00e0*/  USHF.R.S32.HI UR5, URZ, 0x1, UR4 ;  /* 0x00000001ff057899 */ /* 0x000fe40008011404 */
[----:B---3--:R-:W-:Y:S02]  /*00f0*/  UIADD3 UR10, UPT, UPT, UR8, -0x1, URZ ;  /* 0xffffffff080a7890 */ /* 0x008fe4000fffe0ff */
[----:B-1----:R-:W-:Y:S02]  /*0100*/  UIMAD UR4, UR11, UR6, URZ ;  /* 0x000000060b0472a4 */ /* 0x002fe4000f8e02ff */
[----:B------:R-:W-:Y:S02]  /*0110*/  UIADD3 UR6, UPT, UPT, -UR5, UR9, URZ ;  /* 0x0000000905067290 */ /* 0x000fe4000fffe1ff */
[----:B------:R-:W-:Y:S02]  /*0120*/  UIADD3 UR9, UPT, UPT, -UR5, URZ, URZ ;  /* 0x000000ff05097290 */ /* 0x000fe4000fffe1ff */
[----:B------:R-:W-:-:S02]  /*0130*/  UIADD3 UR7, UPT, UPT, -UR5, UR8, URZ ;  /* 0x0000000805077290 */ /* 0x000fc4000fffe1ff */
[----:B------:R-:W-:Y:S01]  /*0140*/  UISETP.GE.AND UP0, UPT, UR5, UR9, UPT ;  /* 0x000000090500728c */ /* 0x000fe2000bf06270 */
[----:B--2---:R-:W-:Y:S01]  /*0150*/  VIADD R19, R19, UR4 ;  /* 0x0000000413137c36 */ /* 0x004fe20008000000 */
[----:B------:R-:W-:-:S07]  /*0160*/  UIADD3 UR8, UPT, UPT, UR4, UR11, URZ ;  /* 0x0000000b04087290 */ /* 0x000fce000fffe0ff */
[----:B----4-:R-:W-:Y:S05]  /*0170*/  BRA.U UP0, `(.L_x_0) ;  /* 0x0000000100607547 */ /* 0x010fea000b800000 */
[----:B------:R-:W-:Y:S01]  /*0180*/  ISETP.GE.AND P0, PT, R19, UR8, PT ;  /* 0x0000000813007c0c */ /* 0x000fe2000bf06270 */
[----:B------:R-:W0:Y:S01]  /*0190*/  LDC R4, c[0x0][0x38c] ;  /* 0x0000e300ff047b82 */ /* 0x000e220000000800 */
[----:B------:R-:W1:Y:S02]  /*01a0*/  LDCU UR4, c[0x0][0x380] ;  /* 0x00007000ff0477ac */ /* 0x000e640008000800 */
[C---:B------:R-:W-:Y:S01]  /*01b0*/  ISETP.GE.OR P0, PT, R22.reuse, UR6, P0 ;  /* 0x0000000616007c0c */ /* 0x040fe20008706670 */
[----:B------:R-:W2:Y:S03]  /*01c0*/  LDCU.64 UR14, c[0x0][0x3a0] ;  /* 0x00007400ff0e77ac */ /* 0x000ea60008000a00 */
[----:B------:R-:W-:-:S13]  /*01d0*/  ISETP.LT.OR P0, PT, R22, UR5, P0 ;  /* 0x0000000516007c0c */ /* 0x000fda0008701670 */
[----:B-12---:R-:W-:Y:S05]  /*01e0*/  @P0 EXIT ;  /* 0x000000000000094d */ /* 0x006fea0003800000 */
.L_x_1:
[----:B------:R-:W-:-:S04]  /*01f0*/  ISETP.GE.AND P0, PT, R19, UR5, PT ;  /* 0x0000000513007c0c */ /* 0x000fc8000bf06270 */
[----:B------:R-:W-:-:S13]  /*0200*/  ISETP.GE.OR P0, PT, R19, UR7, !P0 ;  /* 0x0000000713007c0c */ /* 0x000fda000c706670 */
[----:B-1----:R-:W-:Y:S05]  /*0210*/  @P0 EXIT ;  /* 0x000000000000094d */ /* 0x002fea0003800000 */
[CC--:B0-----:R-:W-:Y:S01]  /*0220*/  VIADDMNMX R2, R19.reuse, -R4.reuse, RZ, !PT ;  /* 0x8000000413027246 */ /* 0x0c1fe200078001ff */
[----:B------:R-:W-:Y:S01]  /*0230*/  IMAD R3, R22, UR4, R19 ;  /* 0x0000000416037c24 */ /* 0x000fe2000f8e0213 */
[----:B------:R-:W-:-:S04]  /*0240*/  VIADDMNMX R0, R19, R4, UR10, PT ;  /* 0x0000000a13007e46 */ /* 0x000fc8000b800104 */
[----:B------:R-:W-:Y:S01]  /*0250*/  ISETP.GT.AND P0, PT, R2, R0, PT ;  /* 0x000000000200720c */ /* 0x000fe20003f04270 */
[----:B------:R-:W-:-:S12]  /*0260*/  IMAD.MOV.U32 R0, RZ, RZ, RZ ;  /* 0x000000ffff007224 */ /* 0x000fd800078e00ff */
[----:B------:R-:W-:Y:S01]  /*0270*/  @!P0 IMAD.IADD R0, R2, 0x1, -R19 ;  /* 0x0000000102008824 */ /* 0x000fe200078e0a13 */
[----:B------:R-:W-:Y:S01]  /*0280*/  IADD3 R2, P0, PT, R3, UR14, RZ ;  /* 0x0000000e03027c10 */ /* 0x000fe2000ff1e0ff */
[----:B------:R-:W-:-:S03]  /*0290*/  VIADD R19, R19, UR11 ;  /* 0x0000000b13137c36 */ /* 0x000fc60008000000 */
[----:B------:R-:W-:Y:S02]  /*02a0*/  IABS R5, R0 ;  /* 0x0000000000057213 */ /* 0x000fe40000000000 */
[----:B------:R-:W-:Y:S02]  /*02b0*/  LEA.HI.X.SX32 R3, R3, UR15, 0x1, P0 ;  /* 0x0000000f03037c11 */ /* 0x000fe400080f0eff */
[----:B------:R-:W-:-:S03]  /*02c0*/  ISETP.GE.AND P0, PT, R19, UR8, PT ;  /* 0x0000000813007c0c */ /* 0x000fc6000bf06270 */
[----:B------:R1:W-:Y:S10]  /*02d0*/  STG.E.U8 desc[UR12][R2.64], R5 ;  /* 0x0000000502007986 */ /* 0x0003f4000c10110c */
[----:B------:R-:W-:Y:S05]  /*02e0*/  @!P0 BRA `(.L_x_1) ;  /* 0xfffffffc00c08947 */ /* 0x000fea000383ffff */
[----:B------:R-:W-:Y:S05]  /*02f0*/  EXIT ;  /* 0x000000000000794d */ /* 0x000fea0003800000 */
.L_x_0:
[----:B------:R-:W-:-:S04]  /*0300*/  ISETP.GE.AND P0, PT, R19, UR8, PT ;  /* 0x0000000813007c0c */ /* 0x000fc8000bf06270 */
[----:B------:R-:W-:-:S04]  /*0310*/  ISETP.GE.OR P0, PT, R22, UR6, P0 ;  /* 0x0000000616007c0c */ /* 0x000fc80008706670 */
[----:B------:R-:W-:-:S13]  /*0320*/  ISETP.LT.OR P0, PT, R22, UR5, P0 ;  /* 0x0000000516007c0c */ /* 0x000fda0008701670 */
[----:B------:R-:W-:Y:S05]  /*0330*/  @P0 EXIT ;  /* 0x000000000000094d */ /* 0x000fea0003800000 */
[----:B------:R-:W-:Y:S01]  /*0340*/  UIADD3 UR6, UPT, UPT, UR5, 0x1, UR5 ;  /* 0x0000000105067890 */ /* 0x000fe2000fffe005 */
[----:B------:R-:W-:-:S03]  /*0350*/  IMAD.MOV R18, RZ, RZ, -R19 ;  /* 0x000000ffff127224 */ /* 0x000fc600078e0a13 */
[----:B------:R-:W-:Y:S02]  /*0360*/  ULOP3.LUT UR7, UR6, 0xfffffff8, URZ, 0xc0, !UPT ;  /* 0xfffffff806077892 */ /* 0x000fe4000f8ec0ff */
[----:B------:R-:W-:Y:S02]  /*0370*/  ULOP3.LUT UR9, UR6, 0x3, URZ, 0xc0, !UPT ;  /* 0x0000000306097892 */ /* 0x000fe4000f8ec0ff */
[----:B------:R-:W-:-:S12]  /*0380*/  ULOP3.LUT UR14, UR6, 0x7, URZ, 0xc0, !UPT ;  /* 0x00000007060e7892 */ /* 0x000fd8000f8ec0ff */
.L_x_14:
[----:B0-----:R-:W0:Y:S01]  /*0390*/  LDCU UR4, c[0x0][0x380] ;  /* 0x00007000ff0477ac */ /* 0x001e220008000800 */
[----:B------:R-:W-:Y:S01]  /*03a0*/  ISETP.GE.AND P0, PT, R19, UR5, PT ;  /* 0x0000000513007c0c */ /* 0x000fe2000bf06270 */
[----:B0-----:R-:W-:-:S06]  /*03b0*/  UIADD3 UR4, UPT, UPT, -UR5, UR4, URZ ;  /* 0x0000000405047290 */ /* 0x001fcc000fffe1ff */
[----:B------:R-:W-:-:S13]  /*03c0*/  ISETP.GE.OR P0, PT, R19, UR4, !P0 ;  /* 0x0000000413007c0c */ /* 0x000fda000c706670 */
[----:B------:R-:W-:Y:S05]  /*03d0*/  @P0 EXIT ;  /* 0x000000000000094d */ /* 0x000fea0003800000 */
[----:B------:R-:W0:Y:S01]  /*03e0*/  LDC R2, c[0x0][0x38c] ;  /* 0x0000e300ff027b82 */ /* 0x000e220000000800 */
[----:B------:R-:W-:Y:S01]  /*03f0*/  BSSY.RECONVERGENT B0, `(.L_x_2) ;  /* 0x00000e3000007945 */ /* 0x000fe20003800200 */
[----:B------:R-:W-:Y:S01]  /*0400*/  IMAD.MOV.U32 R17, RZ, RZ, RZ ;  /* 0x000000ffff117224 */ /* 0x000fe200078e00ff */
[CC--:B0-----:R-:W-:Y:S02]  /*0410*/  VIADDMNMX R0, R19.reuse, -R2.reuse, RZ, !PT ;  /* 0x8000000213007246 */ /* 0x0c1fe400078001ff */
[----:B------:R-:W-:-:S03]  /*0420*/  VIADDMNMX R3, R19, R2, UR10, PT ;  /* 0x0000000a13037e46 */ /* 0x000fc6000b800102 */
[--C-:B------:R-:W-:Y:S02]  /*0430*/  IMAD.IADD R11, R0, 0x1, -R19.reuse ;  /* 0x00000001000b7824 */ /* 0x100fe400078e0a13 */
[----:B------:R-:W-:-:S05]  /*0440*/  IMAD.IADD R0, R3, 0x1, -R19 ;  /* 0x0000000103007824 */ /* 0x000fca00078e0a13 */
[----:B------:R-:W-:-:S13]  /*0450*/  ISETP.GT.AND P0, PT, R11, R0, PT ;  /* 0x000000000b00720c */ /* 0x000fda0003f04270 */
[----:B------:R-:W-:Y:S05]  /*0460*/  @P0 BRA `(.L_x_3) ;  /* 0x0000000c006c0947 */ /* 0x000fea0003800000 */
[----:B------:R-:W-:Y:S02]  /*0470*/  IMAD.IADD R3, R3, 0x1, R18 ;  /* 0x0000000103037824 */ /* 0x000fe400078e0212 */
[----:B------:R-:W-:Y:S02]  /*0480*/  IMAD.MOV.U32 R5, RZ, RZ, 0x7fffffff ;  /* 0x7fffffffff057424 */ /* 0x000fe400078e00ff */
[----:B------:R-:W-:-:S07]  /*0490*/  IMAD.MOV.U32 R7, RZ, RZ, RZ ;  /* 0x000000ffff077224 */ /* 0x000fce00078e00ff */
.L_x_13:
[----:B------:R-:W-:Y:S01]  /*04a0*/  BSSY.RELIABLE B1, `(.L_x_4) ;  /* 0x00000d0000017945 */ /* 0x000fe20003800100 */
[----:B------:R-:W-:-:S07]  /*04b0*/  VIMNMX R17, PT, PT, R11, R3, !PT ;  /* 0x000000030b117248 */ /* 0x000fce0007fe0100 */
.L_x_12:
[----:B------:R-:W-:Y:S02]  /*04c0*/  IMAD R9, RZ, RZ, -UR5 ;  /* 0x80000005ff097e24 */ /* 0x000fe4000f8e02ff */
[----:B------:R-:W-:Y:S02]  /*04d0*/  IMAD.MOV.U32 R24, RZ, RZ, RZ ;  /* 0x000000ffff187224 */ /* 0x000fe400078e00ff */
[----:B------:R-:W-:-:S07]  /*04e0*/  IMAD.MOV.U32 R13, RZ, RZ, R9 ;  /* 0x000000ffff0d7224 */ /* 0x000fce00078e0009 */
.L_x_11:
[----:B------:R-:W0:Y:S01]  /*04f0*/  LDCU UR15, c[0x0][0x380] ;  /* 0x00007000ff0f77ac */ /* 0x000e220008000800 */
[----:B------:R-:W-:Y:S02]  /*0500*/  IMAD.IADD R0, R22, 0x1, R13 ;  /* 0x0000000116007824 */ /* 0x000fe400078e020d */
[----:B------:R-:W-:Y:S01]  /*0510*/  IMAD.MOV.U32 R16, RZ, RZ, R9 ;  /* 0x000000ffff107224 */ /* 0x000fe200078e0009 */
[----:B------:R-:W-:-:S04]  /*0520*/  UIADD3 UR4, UPT, UPT, UR5, UR5, URZ ;  /* 0x0000000505047290 */ /* 0x000fc8000fffe0ff */
[----:B------:R-:W-:Y:S01]  /*0530*/  UISETP.GE.U32.AND UP0, UPT, UR4, 0x7, UPT ;  /* 0x000000070400788c */ /* 0x000fe2000bf06070 */
[----:B0-----:R-:W-:-:S08]  /*0540*/  IMAD R15, R0, UR15, R19 ;  /* 0x0000000f000f7c24 */ /* 0x001fd0000f8e0213 */
[----:B------:R-:W-:Y:S05]  /*0550*/  BRA.U !UP0, `(.L_x_5) ;  /* 0x00000005085c7547 */ /* 0x000fea000b800000 */
[----:B------:R-:W-:Y:S02]  /*0560*/  IMAD.MOV.U32 R23, RZ, RZ, RZ ;  /* 0x000000ffff177224 */ /* 0x000fe400078e00ff */
[----:B------:R-:W-:-:S07]  /*0570*/  IMAD.MOV.U32 R16, RZ, RZ, R9 ;  /* 0x000000ffff107224 */ /* 0x000fce00078e0009 */
.L_x_6:
[----:B------:R-:W0:Y:S01]  /*0580*/  LDCU.128 UR16, c[0x0][0x390] ;  /* 0x00007200ff1077ac */ /* 0x000e220008000c00 */
[----:B------:R-:W-:-:S04]  /*0590*/  IMAD.IADD R0, R15, 0x1, R16 ;  /* 0x000000010f007824 */ /* 0x000fc800078e0210 */
[C---:B------:R-:W-:Y:S01]  /*05a0*/  IMAD.IADD R2, R0.reuse, 0x1, R11 ;  /* 0x0000000100027824 */ /* 0x040fe200078e020b */
[----:B0-----:R-:W-:-:S04]  /*05b0*/  IADD3 R28, P0, PT, R0, UR16, RZ ;  /* 0x00000010001c7c10 */ /* 0x001fc8000ff1e0ff */
[----:B------:R-:W-:Y:S02]  /*05c0*/  IADD3 R26, P1, PT, R2, UR18, RZ ;  /* 0x00000012021a7c10 */ /* 0x000fe4000ff3e0ff */
[----:B------:R-:W-:Y:S02]  /*05d0*/  LEA.HI.X.SX32 R29, R0, UR17, 0x1, P0 ;  /* 0x00000011001d7c11 */ /* 0x000fe400080f0eff */
[----:B------:R-:W-:-:S03]  /*05e0*/  LEA.HI.X.SX32 R27, R2, UR19, 0x1, P1 ;  /* 0x00000013021b7c11 */ /* 0x000fc600088f0eff */
[----:B------:R-:W2:Y:S04]  /*05f0*/  LDG.E.U8 R0, desc[UR12][R28.64] ;  /* 0x0000000c1c007981 */ /* 0x000ea8000c1e1100 */
[----:B------:R-:W2:Y:S04]  /*0600*/  LDG.E.U8 R2, desc[UR12][R26.64] ;  /* 0x0000000c1a027981 */ /* 0x000ea8000c1e1100 */
[----:B------:R-:W3:Y:S04]  /*0610*/  LDG.E.U8 R4, desc[UR12][R28.64+0x1] ;  /* 0x0000010c1c047981 */ /* 0x000ee8000c1e1100 */
[----:B------:R-:W3:Y:S04]  /*0620*/  LDG.E.U8 R6, desc[UR12][R26.64+0x1] ;  /* 0x0000010c1a067981 */ /* 0x000ee8000c1e1100 */
[----:B------:R-:W4:Y:S04]  /*0630*/  LDG.E.U8 R8, desc[UR12][R28.64+0x2] ;  /* 0x0000020c1c087981 */ /* 0x000f28000c1e1100 */
[----:B------:R-:W4:Y:S01]  /*0640*/  LDG.E.U8 R10, desc[UR12][R26.64+0x2] ;  /* 0x0000020c1a0a7981 */ /* 0x000f22000c1e1100 */
[----:B--2---:R-:W-:-:S02]  /*0650*/  VIMNMX.U16x2 R12, PT, PT, R0, R2, PT ;  /* 0x00000002000c7248 */ /* 0x004fc40003fe0200 */
[----:B------:R-:W-:Y:S02]  /*0660*/  VIMNMX.U16x2 R14, PT, PT, R0, R2, !PT ;  /* 0x00000002000e7248 */ /* 0x000fe40007fe0200 */
[----:B------:R-:W2:Y:S04]  /*0670*/  LDG.E.U8 R0, desc[UR12][R28.64+0x3] ;  /* 0x0000030c1c007981 */ /* 0x000ea8000c1e1100 */
[----:B------:R-:W2:Y:S01]  /*0680*/  LDG.E.U8 R2, desc[UR12][R26.64+0x3] ;  /* 0x0000030c1a027981 */ /* 0x000ea2000c1e1100 */
[CC--:B---3--:R-:W-:Y:S02]  /*0690*/  VIMNMX.U16x2 R20, PT, PT, R4.reuse, R6.reuse, PT ;  /* 0x0000000604147248 */ /* 0x0c8fe40003fe0200 */
[----:B------:R-:W-:Y:S02]  /*06a0*/  VIMNMX.U16x2 R4, PT, PT, R4, R6, !PT ;  /* 0x0000000604047248 */ /* 0x000fe40007fe0200 */
[----:B----4-:R-:W-:-:S02]  /*06b0*/  VIMNMX.U16x2 R6, PT, PT, R8, R10, PT ;  /* 0x0000000a08067248 */ /* 0x010fc40003fe0200 */
[----:B------:R-:W-:Y:S02]  /*06c0*/  VIMNMX.U16x2 R8, PT, PT, R8, R10, !PT ;  /* 0x0000000a08087248 */ /* 0x000fe40007fe0200 */
[----:B------:R-:W-:Y:S02]  /*06d0*/  PRMT R10, R12, 0x7610, R10 ;  /* 0x000076100c0a7816 */ /* 0x000fe4000000000a */
[----:B------:R-:W-:-:S03]  /*06e0*/  PRMT R12, R20, 0x7610, R12 ;  /* 0x00007610140c7816 */ /* 0x000fc6000000000c */
[----:B------:R-:W-:Y:S02]  /*06f0*/  IMAD.MOV R10, RZ, RZ, -R10 ;  /* 0x000000ffff0a7224 */ /* 0x000fe400078e0a0a */
[----:B------:R-:W-:-:S03]  /*0700*/  IMAD.MOV R12, RZ, RZ, -R12 ;  /* 0x000000ffff0c7224 */ /* 0x000fc600078e0a0c */
[----:B------:R-:W-:Y:S02]  /*0710*/  PRMT R21, R10, 0x7710, RZ ;  /* 0x000077100a157816 */ /* 0x000fe400000000ff */
[----:B------:R-:W-:Y:S01]  /*0720*/  PRMT R25, R12, 0x7710, RZ ;  /* 0x000077100c197816 */ /* 0x000fe200000000ff */
[----:B------:R-:W-:Y:S01]  /*0730*/  IMAD.MOV R6, RZ, RZ, -R6 ;  /* 0x000000ffff067224 */ /* 0x000fe200078e0a06 */
[----:B------:R-:W3:Y:S01]  /*0740*/  LDG.E.U8 R12, desc[UR12][R26.64+0x6] ;  /* 0x0000060c1a0c7981 */ /* 0x000ee2000c1e1100 */
[----:B------:R-:W-:Y:S02]  /*0750*/  IMAD.IADD R14, R14, 0x1, R21 ;  /* 0x000000010e0e7824 */ /* 0x000fe400078e0215 */
[----:B------:R-:W-:-:S03]  /*0760*/  IMAD.IADD R4, R4, 0x1, R25 ;  /* 0x0000000104047824 */ /* 0x000fc600078e0219 */
[----:B------:R-:W-:Y:S02]  /*0770*/  LOP3.LUT R21, R14, 0xffff, RZ, 0xc0, !PT ;  /* 0x0000ffff0e157812 */ /* 0x000fe400078ec0ff */
[----:B------:R-:W-:Y:S01]  /*0780*/  LOP3.LUT R4, R4, 0xffff, RZ, 0xc0, !PT ;  /* 0x0000ffff04047812 */ /* 0x000fe200078ec0ff */
[----:B------:R-:W4:Y:S03]  /*0790*/  LDG.E.U8 R14, desc[UR12][R26.64+0x7] ;  /* 0x0000070c1a0e7981 */ /* 0x000f26000c1e1100 */
[----:B------:R-:W-:Y:S02]  /*07a0*/  IADD3 R24, PT, PT, R4, R21, R24 ;  /* 0x0000001504187210 */ /* 0x000fe40007ffe018 */
[----:B------:R-:W-:Y:S01]  /*07b0*/  PRMT R21, R6, 0x7710, RZ ;  /* 0x0000771006157816 */ /* 0x000fe200000000ff */
[----:B------:R-:W5:Y:S04]  /*07c0*/  LDG.E.U8 R4, desc[UR12][R26.64+0x4] ;  /* 0x0000040c1a047981 */ /* 0x000f68000c1e1100 */
[----:B------:R-:W-:Y:S01]  /*07d0*/  IMAD.IADD R20, R8, 0x1, R21 ;  /* 0x0000000108147824 */ /* 0x000fe200078e0215 */
[----:B------:R-:W3:Y:S01]  /*07e0*/  LDG.E.U8 R6, desc[UR12][R26.64+0x5] ;  /* 0x0000050c1a067981 */ /* 0x000ee2000c1e1100 */
[----:B--2---:R-:W-:-:S02]  /*07f0*/  VIMNMX.U16x2 R10, PT, PT, R0, R2, PT ;  /* 0x00000002000a7248 */ /* 0x004fc40003fe0200 */
[----:B------:R-:W-:Y:S02]  /*0800*/  VIMNMX.U16x2 R8, PT, PT, R0, R2, !PT ;  /* 0x0000000200087248 */ /* 0x000fe40007fe0200 */
[----:B------:R-:W3:Y:S01]  /*0810*/  LDG.E.U8 R2, desc[UR12][R28.64+0x5] ;  /* 0x0000050c1c027981 */ /* 0x000ee2000c1e1100 */
[----:B------:R-:W-:-:S03]  /*0820*/  IMAD.MOV R10, RZ, RZ, -R10 ;  /* 0x000000ffff0a7224 */ /* 0x000fc600078e0a0a */
[----:B------:R-:W5:Y:S02]  /*0830*/  LDG.E.U8 R0, desc[UR12][R28.64+0x4] ;  /* 0x0000040c1c007981 */ /* 0x000f64000c1e1100 */
[----:B------:R-:W-:Y:S02]  /*0840*/  PRMT R21, R10, 0x7710, RZ ;  /* 0x000077100a157816 */ /* 0x000fe400000000ff */
[----:B------:R-:W4:Y:S03]  /*0850*/  LDG.E.U8 R10, desc[UR12][R28.64+0x7] ;  /* 0x0000070c1c0a7981 */ /* 0x000f26000c1e1100 */
[----:B------:R-:W-:Y:S02]  /*0860*/  IMAD.IADD R21, R8, 0x1, R21 ;  /* 0x0000000108157824 */ /* 0x000fe400078e0215 */
[----:B------:R-:W2:Y:S01]  /*0870*/  LDG.E.U8 R8, desc[UR12][R28.64+0x6] ;  /* 0x0000060c1c087981 */ /* 0x000ea2000c1e1100 */
[----:B------:R-:W-:-:S02]  /*0880*/  LOP3.LUT R25, R20, 0xffff, RZ, 0xc0, !PT ;  /* 0x0000ffff14197812 */ /* 0x000fc400078ec0ff */
[----:B------:R-:W-:-:S04]  /*0890*/  LOP3.LUT R21, R21, 0xffff, RZ, 0xc0, !PT ;  /* 0x0000ffff15157812 */ /* 0x000fc800078ec0ff */
[----:B------:R-:W-:Y:S01]  /*08a0*/  IADD3 R24, PT, PT, R21, R25, R24 ;  /* 0x0000001915187210 */ /* 0x000fe20007ffe018 */
[----:B------:R-:W-:-:S05]  /*08b0*/  VIADD R23, R23, 0x8 ;  /* 0x0000000817177836 */ /* 0x000fca0000000000 */
[----:B------:R-:W-:Y:S01]  /*08c0*/  ISETP.NE.AND P0, PT, R23, UR7, PT ;  /* 0x0000000717007c0c */ /* 0x000fe2000bf05270 */
[----:B------:R-:W-:Y:S01]  /*08d0*/  VIADD R16, R16, 0x8 ;  /* 0x0000000810107836 */ /* 0x000fe20000000000 */
[CC--:B---3--:R-:W-:Y:S02]  /*08e0*/  VIMNMX.U16x2 R21, PT, PT, R2.reuse, R6.reuse, PT ;  /* 0x0000000602157248 */ /* 0x0c8fe40003fe0200 */
[----:B------:R-:W-:Y:S02]  /*08f0*/  VIMNMX.U16x2 R2, PT, PT, R2, R6, !PT ;  /* 0x0000000602027248 */ /* 0x000fe40007fe0200 */
[CC--:B-----5:R-:W-:Y:S01]  /*0900*/  VIMNMX.U16x2 R20, PT, PT, R0.reuse, R4.reuse, PT ;  /* 0x0000000400147248 */ /* 0x0e0fe20003fe0200 */
[----:B------:R-:W-:Y:S01]  /*0910*/  IMAD.MOV R25, RZ, RZ, -R21 ;  /* 0x000000ffff197224 */ /* 0x000fe200078e0a15 */
[----:B------:R-:W-:Y:S02]  /*0920*/  VIMNMX.U16x2 R0, PT, PT, R0, R4, !PT ;  /* 0x0000000400007248 */ /* 0x000fe40007fe0200 */
[----:B------:R-:W-:Y:S01]  /*0930*/  PRMT R6, R2, 0x7610, R6 ;  /* 0x0000761002067816 */ /* 0x000fe20000000006 */
[----:B------:R-:W-:Y:S01]  /*0940*/  IMAD.MOV R20, RZ, RZ, -R20 ;  /* 0x000000ffff147224 */ /* 0x000fe200078e0a14 */
[----:B------:R-:W-:-:S02]  /*0950*/  PRMT R4, R0, 0x7610, R4 ;  /* 0x0000761000047816 */ /* 0x000fc40000000004 */
[----:B------:R-:W-:Y:S02]  /*0960*/  PRMT R25, R25, 0x7710, RZ ;  /* 0x0000771019197816 */ /* 0x000fe400000000ff */
[----:B--2---:R-:W-:Y:S02]  /*0970*/  VIMNMX.U16x2 R2, PT, PT, R8, R12, PT ;  /* 0x0000000c08027248 */ /* 0x004fe40003fe0200 */
[----:B----4-:R-:W-:Y:S01]  /*0980*/  VIMNMX.U16x2 R0, PT, PT, R10, R14, PT ;  /* 0x0000000e0a007248 */ /* 0x010fe20003fe0200 */
[----:B------:R-:W-:Y:S01]  /*0990*/  IMAD.IADD R6, R6, 0x1, R25 ;  /* 0x0000000106067824 */ /* 0x000fe200078e0219 */
[----:B------:R-:W-:Y:S01]  /*09a0*/  PRMT R21, R20, 0x7710, RZ ;  /* 0x0000771014157816 */ /* 0x000fe200000000ff */
[----:B------:R-:W-:Y:S01]  /*09b0*/  IMAD.MOV R25, RZ, RZ, -R2 ;  /* 0x000000ffff197224 */ /* 0x000fe200078e0a02 */
[----:B------:R-:W-:Y:S01]  /*09c0*/  VIMNMX.U16x2 R8, PT, PT, R8, R12, !PT ;  /* 0x0000000c08087248 */ /* 0x000fe20007fe0200 */
[--C-:B------:R-:W-:Y:S01]  /*09d0*/  IMAD.MOV R27, RZ, RZ, -R0.reuse ;  /* 0x000000ffff1b7224 */ /* 0x100fe200078e0a00 */
[----:B------:R-:W-:Y:S01]  /*09e0*/  VIMNMX.U16x2 R10, PT, PT, R10, R14, !PT ;  /* 0x0000000e0a0a7248 */ /* 0x000fe20007fe0200 */
[----:B------:R-:W-:Y:S01]  /*09f0*/  IMAD.IADD R4, R4, 0x1, R21 ;  /* 0x0000000104047824 */ /* 0x000fe200078e0215 */
[----:B------:R-:W-:-:S02]  /*0a00*/  PRMT R0, R8, 0x7610, R0 ;  /* 0x0000761008007816 */ /* 0x000fc40000000000 */
[----:B------:R-:W-:Y:S02]  /*0a10*/  PRMT R2, R10, 0x7610, R2 ;  /* 0x000076100a027816 */ /* 0x000fe40000000002 */
[----:B------:R-:W-:Y:S02]  /*0a20*/  PRMT R25, R25, 0x7710, RZ ;  /* 0x0000771019197816 */ /* 0x000fe400000000ff */
[----:B------:R-:W-:Y:S02]  /*0a30*/  PRMT R27, R27, 0x7710, RZ ;  /* 0x000077101b1b7816 */ /* 0x000fe400000000ff */
[----:B------:R-:W-:Y:S01]  /*0a40*/  LOP3.LUT R21, R4, 0xffff, RZ, 0xc0, !PT ;  /* 0x0000ffff04157812 */ /* 0x000fe200078ec0ff */
[----:B------:R-:W-:Y:S01]  /*0a50*/  IMAD.IADD R0, R0, 0x1, R25 ;  /* 0x0000000100007824 */ /* 0x000fe200078e0219 */
[----:B------:R-:W-:Y:S01]  /*0a60*/  LOP3.LUT R6, R6, 0xffff, RZ, 0xc0, !PT ;  /* 0x0000ffff06067812 */ /* 0x000fe200078ec0ff */
[----:B------:R-:W-:-:S03]  /*0a70*/  IMAD.IADD R2, R2, 0x1, R27 ;  /* 0x0000000102027824 */ /* 0x000fc600078e021b */
[----:B------:R-:W-:Y:S02]  /*0a80*/  IADD3 R24, PT, PT, R6, R21, R24 ;  /* 0x0000001506187210 */ /* 0x000fe40007ffe018 */
[----:B------:R-:W-:Y:S02]  /*0a90*/  LOP3.LUT R21, R0, 0xffff, RZ, 0xc0, !PT ;  /* 0x0000ffff00157812 */ /* 0x000fe400078ec0ff */
[----:B------:R-:W-:-:S04]  /*0aa0*/  LOP3.LUT R2, R2, 0xffff, RZ, 0xc0, !PT ;  /* 0x0000ffff02027812 */ /* 0x000fc800078ec0ff */
[----:B------:R-:W-:Y:S01]  /*0ab0*/  IADD3 R24, PT, PT, R2, R21, R24 ;  /* 0x0000001502187210 */ /* 0x000fe20007ffe018 */
[----:B------:R-:W-:Y:S06]  /*0ac0*/  @P0 BRA `(.L_x_6) ;  /* 0xfffffff800ac0947 */ /* 0x000fec000383ffff */
.L_x_5:
[----:B------:R-:W-:-:S09]  /*0ad0*/  UISETP.NE.AND UP0, UPT, UR14, URZ, UPT ;  /* 0x000000ff0e00728c */ /* 0x000fd2000bf05270 */
[----:B------:R-:W-:Y:S05]  /*0ae0*/  BRA.U !UP0, `(.L_x_7) ;  /* 0x0000000508787547 */ /* 0x000fea000b800000 */
[----:B------:R-:W-:Y:S02]  /*0af0*/  UIADD3 UR4, UPT, UPT, UR14, -0x1, URZ ;  /* 0xffffffff0e047890 */ /* 0x000fe4000fffe0ff */
[----:B------:R-:W-:Y:S02]  /*0b00*/  UISETP.NE.AND UP1, UPT, UR9, URZ, UPT ;  /* 0x000000ff0900728c */ /* 0x000fe4000bf25270 */
[----:B------:R-:W-:-:S09]  /*0b10*/  UISETP.GE.U32.AND UP0, UPT, UR4, 0x3, UPT ;  /* 0x000000030400788c */ /* 0x000fd2000bf06070 */
[----:B------:R-:W-:Y:S05]  /*0b20*/  BRA.U !UP0, `(.L_x_8) ;  /* 0x0000000108b07547 */ /* 0x000fea000b800000 */
        /* <DEDUP_REMOVED lines=12> */
[----:B------:R-:W4:Y:S04]  /*0bf0*/  LDG.E.U8 R10, desc[UR12][R26.64+0x2] ;  /* 0x0000020c1a0a7981 */ /* 0x000f28000c1e1100 */
[----:B------:R-:W5:Y:S04]  /*0c00*/  LDG.E.U8 R12, desc[UR12][R28.64+0x3] ;  /* 0x0000030c1c0c7981 */ /* 0x000f68000c1e1100 */
[----:B------:R-:W5:Y:S01]  /*0c10*/  LDG.E.U8 R14, desc[UR12][R26.64+0x3] ;  /* 0x0000030c1a0e7981 */ /* 0x000f62000c1e1100 */
[----:B------:R-:W-:Y:S01]  /*0c20*/  VIADD R16, R16, 0x4 ;  /* 0x0000000410107836 */ /* 0x000fe20000000000 */
[----:B--2---:R-:W-:-:S02]  /*0c30*/  VIMNMX.U16x2 R20, PT, PT, R0, R2, PT ;  /* 0x0000000200147248 */ /* 0x004fc40003fe0200 */
[----:B------:R-:W-:-:S03]  /*0c40*/  VIMNMX.U16x2 R0, PT, PT, R0, R2, !PT ;  /* 0x0000000200007248 */ /* 0x000fc60007fe0200 */
[----:B------:R-:W-:Y:S01]  /*0c50*/  IMAD.MOV R20, RZ, RZ, -R20 ;  /* 0x000000ffff147224 */ /* 0x000fe200078e0a14 */
[CC--:B---3--:R-:W-:Y:S02]  /*0c60*/  VIMNMX.U16x2 R2, PT, PT, R4.reuse, R6.reuse, PT ;  /* 0x0000000604027248 */ /* 0x0c8fe40003fe0200 */
[----:B------:R-:W-:Y:S02]  /*0c70*/  VIMNMX.U16x2 R4, PT, PT, R4, R6, !PT ;  /* 0x0000000604047248 */ /* 0x000fe40007fe0200 */
[----:B------:R-:W-:Y:S02]  /*0c80*/  PRMT R21, R20, 0x7710, RZ ;  /* 0x0000771014157816 */ /* 0x000fe400000000ff */
[----:B----4-:R-:W-:-:S03]  /*0c90*/  VIMNMX.U16x2 R6, PT, PT, R8, R10, PT ;  /* 0x0000000a08067248 */ /* 0x010fc60003fe0200 */
[----:B------:R-:W-:Y:S01]  /*0ca0*/  IMAD.IADD R0, R0, 0x1, R21 ;  /* 0x0000000100007824 */ /* 0x000fe200078e0215 */
[----:B------:R-:W-:Y:S01]  /*0cb0*/  VIMNMX.U16x2 R10, PT, PT, R8, R10, !PT ;  /* 0x0000000a080a7248 */ /* 0x000fe20007fe0200 */
[----:B------:R-:W-:-:S03]  /*0cc0*/  IMAD.MOV R6, RZ, RZ, -R6 ;  /* 0x000000ffff067224 */ /* 0x000fc600078e0a06 */
[----:B------:R-:W-:Y:S02]  /*0cd0*/  LOP3.LUT R21, R0, 0xffff, RZ, 0xc0, !PT ;  /* 0x0000ffff00157812 */ /* 0x000fe400078ec0ff */
[CC--:B-----5:R-:W-:Y:S02]  /*0ce0*/  VIMNMX.U16x2 R8, PT, PT, R12.reuse, R14.reuse, PT ;  /* 0x0000000e0c087248 */ /* 0x0e0fe40003fe0200 */
[----:B------:R-:W-:Y:S02]  /*0cf0*/  VIMNMX.U16x2 R14, PT, PT, R12, R14, !PT ;  /* 0x0000000e0c0e7248 */ /* 0x000fe40007fe0200 */
[----:B------:R-:W-:Y:S01]  /*0d00*/  PRMT R12, R2, 0x7610, R12 ;  /* 0x00007610020c7816 */ /* 0x000fe2000000000c */
[----:B------:R-:W-:Y:S01]  /*0d10*/  IMAD.MOV R8, RZ, RZ, -R8 ;  /* 0x000000ffff087224 */ /* 0x000fe200078e0a08 */
[----:B------:R-:W-:Y:S02]  /*0d20*/  PRMT R2, R14, 0x7610, R2 ;  /* 0x000076100e027816 */ /* 0x000fe40000000002 */
[----:B------:R-:W-:Y:S01]  /*0d30*/  PRMT R25, R6, 0x7710, RZ ;  /* 0x0000771006197816 */ /* 0x000fe200000000ff */
[----:B------:R-:W-:Y:S01]  /*0d40*/  IMAD.MOV R12, RZ, RZ, -R12 ;  /* 0x000000ffff0c7224 */ /* 0x000fe200078e0a0c */
[----:B------:R-:W-:-:S03]  /*0d50*/  PRMT R27, R8, 0x7710, RZ ;  /* 0x00007710081b7816 */ /* 0x000fc600000000ff */
[----:B------:R-:W-:Y:S01]  /*0d60*/  IMAD.IADD R10, R10, 0x1, R25 ;  /* 0x000000010a0a7824 */ /* 0x000fe200078e0219 */
[----:B------:R-:W-:Y:S01]  /*0d70*/  PRMT R23, R12, 0x7710, RZ ;  /* 0x000077100c177816 */ /* 0x000fe200000000ff */
[----:B------:R-:W-:-:S04]  /*0d80*/  IMAD.IADD R2, R2, 0x1, R27 ;  /* 0x0000000102027824 */ /* 0x000fc800078e021b */
[----:B------:R-:W-:Y:S01]  /*0d90*/  IMAD.IADD R4, R4, 0x1, R23 ;  /* 0x0000000104047824 */ /* 0x000fe200078e0217 */
[----:B------:R-:W-:Y:S02]  /*0da0*/  LOP3.LUT R23, R10, 0xffff, RZ, 0xc0, !PT ;  /* 0x0000ffff0a177812 */ /* 0x000fe400078ec0ff */
[----:B------:R-:W-:Y:S02]  /*0db0*/  LOP3.LUT R2, R2, 0xffff, RZ, 0xc0, !PT ;  /* 0x0000ffff02027812 */ /* 0x000fe400078ec0ff */
[----:B------:R-:W-:-:S04]  /*0dc0*/  LOP3.LUT R4, R4, 0xffff, RZ, 0xc0, !PT ;  /* 0x0000ffff04047812 */ /* 0x000fc800078ec0ff */
[----:B------:R-:W-:-:S04]  /*0dd0*/  IADD3 R4, PT, PT, R4, R21, R24 ;  /* 0x0000001504047210 */ /* 0x000fc80007ffe018 */
[----:B------:R-:W-:-:S07]  /*0de0*/  IADD3 R24, PT, PT, R2, R23, R4 ;  /* 0x0000001702187210 */ /* 0x000fce0007ffe004 */
.L_x_8:
[----:B------:R-:W-:Y:S05]  /*0df0*/  BRA.U !UP1, `(.L_x_7) ;  /* 0x0000000109b47547 */ /* 0x000fea000b800000 */
[----:B------:R-:W-:Y:S02]  /*0e00*/  UISETP.NE.AND UP0, UPT, UR9, 0x1, UPT ;  /* 0x000000010900788c */ /* 0x000fe4000bf05270 */
[----:B------:R-:W-:-:S07]  /*0e10*/  ULOP3.LUT UP1, URZ, UR6, 0x1, URZ, 0xc0, !UPT ;  /* 0x0000000106ff7892 */ /* 0x000fce000f82c0ff */
        /* <DEDUP_REMOVED lines=9> */
[----:B------:R-:W3:Y:S04]  /*0eb0*/  LDG.E.U8 R2, desc[UR12][R26.64+0x1] ;  /* 0x0000010c1a027981 */ /* 0x000ee8000c1e1100 */
[----:B------:R-:W2:Y:S04]  /*0ec0*/  LDG.E.U8 R4, desc[UR12][R20.64] ;  /* 0x0000000c14047981 */ /* 0x000ea8000c1e1100 */
[----:B------:R-:W3:Y:S01]  /*0ed0*/  LDG.E.U8 R6, desc[UR12][R20.64+0x1] ;  /* 0x0000010c14067981 */ /* 0x000ee2000c1e1100 */
[----:B------:R-:W-:Y:S01]  /*0ee0*/  VIADD R16, R16, 0x2 ;  /* 0x0000000210107836 */ /* 0x000fe20000000000 */
[----:B--2---:R-:W-:-:S02]  /*0ef0*/  VIMNMX.U16x2 R8, PT, PT, R0, R4, PT ;  /* 0x0000000400087248 */ /* 0x004fc40003fe0200 */
[----:B------:R-:W-:Y:S02]  /*0f00*/  VIMNMX.U16x2 R0, PT, PT, R0, R4, !PT ;  /* 0x0000000400007248 */ /* 0x000fe40007fe0200 */
[CC--:B---3--:R-:W-:Y:S01]  /*0f10*/  VIMNMX.U16x2 R10, PT, PT, R2.reuse, R6.reuse, PT ;  /* 0x00000006020a7248 */ /* 0x0c8fe20003fe0200 */
[----:B------:R-:W-:Y:S01]  /*0f20*/  IMAD.MOV R8, RZ, RZ, -R8 ;  /* 0x000000ffff087224 */ /* 0x000fe200078e0a08 */
[----:B------:R-:W-:-:S03]  /*0f30*/  VIMNMX.U16x2 R2, PT, PT, R2, R6, !PT ;  /* 0x0000000602027248 */ /* 0x000fc60007fe0200 */
[----:B------:R-:W-:Y:S01]  /*0f40*/  IMAD.MOV R10, RZ, RZ, -R10 ;  /* 0x000000ffff0a7224 */ /* 0x000fe200078e0a0a */
[----:B------:R-:W-:-:S04]  /*0f50*/  PRMT R21, R8, 0x7710, RZ ;  /* 0x0000771008157816 */ /* 0x000fc800000000ff */
[----:B------:R-:W-:Y:S01]  /*0f60*/  PRMT R23, R10, 0x7710, RZ ;  /* 0x000077100a177816 */ /* 0x000fe200000000ff */
[----:B------:R-:W-:-:S04]  /*0f70*/  IMAD.IADD R0, R0, 0x1, R21 ;  /* 0x0000000100007824 */ /* 0x000fc800078e0215 */
[----:B------:R-:W-:Y:S01]  /*0f80*/  IMAD.IADD R2, R2, 0x1, R23 ;  /* 0x0000000102027824 */ /* 0x000fe200078e0217 */
[----:B------:R-:W-:-:S04]  /*0f90*/  LOP3.LUT R21, R0, 0xffff, RZ, 0xc0, !PT ;  /* 0x0000ffff00157812 */ /* 0x000fc800078ec0ff */
[----:B------:R-:W-:-:S04]  /*0fa0*/  LOP3.LUT R2, R2, 0xffff, RZ, 0xc0, !PT ;  /* 0x0000ffff02027812 */ /* 0x000fc800078ec0ff */
[----:B------:R-:W-:-:S07]  /*0fb0*/  IADD3 R24, PT, PT, R2, R21, R24 ;  /* 0x0000001502187210 */ /* 0x000fce0007ffe018 */
.L_x_9:
        /* <DEDUP_REMOVED lines=9> */
[----:B------:R-:W2:Y:S02]  /*1050*/  LDG.E.U8 R14, desc[UR12][R14.64] ;  /* 0x0000000c0e0e7981 */ /* 0x000ea4000c1e1100 */
[CC--:B--2---:R-:W-:Y:S02]  /*1060*/  VIMNMX.U16x2 R2, PT, PT, R0.reuse, R14.reuse, PT ;  /* 0x0000000e00027248 */ /* 0x0c4fe40003fe0200 */
[----:B------:R-:W-:-:S03]  /*1070*/  VIMNMX.U16x2 R0, PT, PT, R0, R14, !PT ;  /* 0x0000000e00007248 */ /* 0x000fc60007fe0200 */
[----:B------:R-:W-:-:S05]  /*1080*/  IMAD.MOV R2, RZ, RZ, -R2 ;  /* 0x000000ffff027224 */ /* 0x000fca00078e0a02 */
[----:B------:R-:W-:-:S05]  /*1090*/  PRMT R23, R2, 0x7710, RZ ;  /* 0x0000771002177816 */ /* 0x000fca00000000ff */
[----:B------:R-:W-:-:S05]  /*10a0*/  IMAD.IADD R0, R0, 0x1, R23 ;  /* 0x0000000100007824 */ /* 0x000fca00078e0217 */
[----:B------:R-:W-:-:S05]  /*10b0*/  LOP3.LUT R23, R0, 0xffff, RZ, 0xc0, !PT ;  /* 0x0000ffff00177812 */ /* 0x000fca00078ec0ff */
[----:B------:R-:W-:-:S07]  /*10c0*/  IMAD.IADD R24, R24, 0x1, R23 ;  /* 0x0000000118187824 */ /* 0x000fce00078e0217 */
.L_x_7:
[----:B------:R-:W-:-:S13]  /*10d0*/  ISETP.GT.AND P0, PT, R5, R24, PT ;  /* 0x000000180500720c */ /* 0x000fda0003f04270 */
[----:B------:R-:W-:Y:S05]  /*10e0*/  @!P0 BRA `(.L_x_10) ;  /* 0x00000000002c8947 */ /* 0x000fea0003800000 */
[C---:B------:R-:W-:Y:S01]  /*10f0*/  ISETP.NE.AND P0, PT, R13.reuse, UR5, PT ;  /* 0x000000050d007c0c */ /* 0x040fe2000bf05270 */
[----:B------:R-:W-:-:S12]  /*1100*/  VIADD R13, R13, 0x1 ;  /* 0x000000010d0d7836 */ /* 0x000fd80000000000 */
[----:B------:R-:W-:Y:S05]  /*1110*/  @P0 BRA `(.L_x_11) ;  /* 0xfffffff000f40947 */ /* 0x000fea000383ffff */
[C---:B------:R-:W-:Y:S01]  /*1120*/  ISETP.NE.AND P0, PT, R11.reuse, R17, PT ;  /* 0x000000110b00720c */ /* 0x040fe20003f05270 */
[----:B------:R-:W-:Y:S01]  /*1130*/  VIADD R0, R11, 0x1 ;  /* 0x000000010b007836 */ /* 0x000fe20000000000 */
[----:B------:R-:W-:Y:S01]  /*1140*/  VIMNMX R5, PT, PT, R5, R24, PT ;  /* 0x0000001805057248 */ /* 0x000fe20003fe0100 */
[----:B------:R-:W-:Y:S02]  /*1150*/  IMAD.MOV.U32 R7, RZ, RZ, R11 ;  /* 0x000000ffff077224 */ /* 0x000fe400078e000b */
[----:B------:R-:W-:-:S08]  /*1160*/  IMAD.MOV.U32 R11, RZ, RZ, R0 ;  /* 0x000000ffff0b7224 */ /* 0x000fd000078e0000 */
[----:B------:R-:W-:Y:S05]  /*1170*/  @!P0 BREAK.RELIABLE B1 ;  /* 0x0000000000018942 */ /* 0x000fea0003800100 */
[----:B------:R-:W-:Y:S05]  /*1180*/  @P0 BRA `(.L_x_12) ;  /* 0xfffffff000cc0947 */ /* 0x000fea000383ffff */
[----:B------:R-:W-:Y:S05]  /*1190*/  BRA `(.L_x_3) ;  /* 0x0000000000207947 */ /* 0x000fea0003800000 */
.L_x_10:
[----:B------:R-:W-:Y:S05]  /*11a0*/  BSYNC.RELIABLE B1 ;  /* 0x0000000000017941 */ /* 0x000fea0003800100 */
.L_x_4:
[----:B------:R-:W0:Y:S02]  /*11b0*/  LDC R0, c[0x0][0x38c] ;  /* 0x0000e300ff007b82 */ /* 0x000e240000000800 */
[----:B0-----:R-:W-:-:S05]  /*11c0*/  VIADDMNMX R0, R19, R0, UR10, PT ;  /* 0x0000000a13007e46 */ /* 0x001fca000b800100 */
[----:B------:R-:W-:-:S05]  /*11d0*/  IMAD.IADD R0, R0, 0x1, -R19 ;  /* 0x0000000100007824 */ /* 0x000fca00078e0a13 */
[C---:B------:R-:W-:Y:S01]  /*11e0*/  ISETP.GE.AND P0, PT, R11.reuse, R0, PT ;  /* 0x000000000b00720c */ /* 0x040fe20003f06270 */
[----:B------:R-:W-:-:S12]  /*11f0*/  VIADD R11, R11, 0x1 ;  /* 0x000000010b0b7836 */ /* 0x000fd80000000000 */
[----:B------:R-:W-:Y:S05]  /*1200*/  @!P0 BRA `(.L_x_13) ;  /* 0xfffffff000a48947 */ /* 0x000fea000383ffff */
[----:B------:R-:W-:-:S07]  /*1210*/  IMAD.MOV.U32 R17, RZ, RZ, R7 ;  /* 0x000000ffff117224 */ /* 0x000fce00078e0007 */
.L_x_3:
[----:B------:R-:W-:Y:S05]  /*1220*/  BSYNC.RECONVERGENT B0 ;  /* 0x0000000000007941 */ /* 0x000fea0003800200 */
.L_x_2:
[----:B------:R-:W0:Y:S01]  /*1230*/  LDCU UR4, c[0x0][0x380] ;  /* 0x00007000ff0477ac */ /* 0x000e220008000800 */
[----:B------:R-:W-:Y:S01]  /*1240*/  IABS R5, R17 ;  /* 0x0000001100057213 */ /* 0x000fe20000000000 */
[----:B------:R-:W-:Y:S01]  /*1250*/  VIADD R18, R18, -UR11 ;  /* 0x8000000b12127c36 */ /* 0x000fe20008000000 */
[----:B------:R-:W1:Y:S01]  /*1260*/  LDCU.64 UR16, c[0x0][0x3a0] ;  /* 0x00007400ff1077ac */ /* 0x000e620008000a00 */
[----:B0-----:R-:W-:Y:S02]  /*1270*/  IMAD R0, R22, UR4, R19 ;  /* 0x0000000416007c24 */ /* 0x001fe4000f8e0213 */
[----:B------:R-:W-:-:S03]  /*1280*/  VIADD R19, R19, UR11 ;  /* 0x0000000b13137c36 */ /* 0x000fc60008000000 */
[----:B-1----:R-:W-:-:S04]  /*1290*/  IADD3 R2, P0, PT, R0, UR16, RZ ;  /* 0x0000001000027c10 */ /* 0x002fc8000ff1e0ff */
[----:B------:R-:W-:Y:S02]  /*12a0*/  LEA.HI.X.SX32 R3, R0, UR17, 0x1, P0 ;  /* 0x0000001100037c11 */ /* 0x000fe400080f0eff */
[----:B------:R-:W-:-:S03]  /*12b0*/  ISETP.GE.AND P0, PT, R19, UR8, PT ;  /* 0x0000000813007c0c */ /* 0x000fc6000bf06270 */
[----:B------:R0:W-:Y:S10]  /*12c0*/  STG.E.U8 desc[UR12][R2.64], R5 ;  /* 0x0000000502007986 */ /* 0x0001f4000c10110c */
[----:B------:R-:W-:Y:S05]  /*12d0*/  @!P0 BRA `(.L_x_14) ;  /* 0xfffffff0002c8947 */ /* 0x000fea000383ffff */
[----:B------:R-:W-:Y:S05]  /*12e0*/  EXIT ;  /* 0x000000000000794d */ /* 0x000fea0003800000 */
.L_x_15:
[----:B------:R-:W-:-:S00]  /*12f0*/  BRA `(.L_x_15) ;  /* 0xfffffffc00fc7947 */ /* 0x000fc0000383ffff */
[----:B------:R-:W-:-:S00]  /*1300*/  NOP ;  /* 0x0000000000007918 */ /* 0x000fc00000000000 */
[----:B------:R-:W-:-:S00]  /*1310*/  NOP ;  /* 0x0000000000007918 */ /* 0x000fc00000000000 */
[----:B------:R-:W-:-:S00]  /*1320*/  NOP ;  /* 0x0000000000007918 */ /* 0x000fc00000000000 */
[----:B------:R-:W-:-:S00]  /*1330*/  NOP ;  /* 0x0000000000007918 */ /* 0x000fc00000000000 */
[----:B------:R-:W-:-:S00]  /*1340*/  NOP ;  /* 0x0000000000007918 */ /* 0x000fc00000000000 */
[----:B------:R-:W-:-:S00]  /*1350*/  NOP ;  /* 0x0000000000007918 */ /* 0x000fc00000000000 */
[----:B------:R-:W-:-:S00]  /*1360*/  NOP ;  /* 0x0000000000007918 */ /* 0x000fc00000000000 */
[----:B------:R-:W-:-:S00]  /*1370*/  NOP ;  /* 0x0000000000007918 */ /* 0x000fc00000000000 */
.L_x_79:


//--------------------- .text._Z20compute_disparity_v3iiiiPKhS0_Ph --------------------------
	.section	.text._Z20compute_disparity_v3iiiiPKhS0_Ph,"ax",@progbits
	.align	128
        .global         _Z20compute_disparity_v3iiiiPKhS0_Ph
        .type           _Z20compute_disparity_v3iiiiPKhS0_Ph,@function
        .size           _Z20compute_disparity_v3iiiiPKhS0_Ph,(.L_x_80 - _Z20compute_disparity_v3iiiiPKhS0_Ph)
        .other          _Z20compute_disparity_v3iiiiPKhS0_Ph,@"STO_CUDA_ENTRY STV_DEFAULT"
_Z20compute_disparity_v3iiiiPKhS0_Ph:
.text._Z20compute_disparity_v3iiiiPKhS0_Ph:
[----:B------:R-:W-:Y:S01]  /*0000*/  LDC R1, c[0x0][0x37c] ;  /* 0x0000df00ff017b82 */ /* 0x000fe20000000800 */
[----:B------:R-:W0:Y:S01]  /*0010*/  LDCU UR4, c[0x0][0x388] ;  /* 0x00007100ff0477ac */ /* 0x000e220008000800 */
[----:B------:R-:W1:Y:S06]  /*0020*/  S2R R3, SR_TID.Y ;  /* 0x0000000000037919 */ /* 0x000e6c0000002200 */
[----:B------:R-:W2:Y:S01]  /*0030*/  S2UR UR5, SR_CTAID.X ;  /* 0x00000000000579c3 */ /* 0x000ea20000002500 */
[----:B------:R-:W2:Y:S01]  /*0040*/  LDCU UR7, c[0x0][0x360] ;  /* 0x00006c00ff0777ac */ /* 0x000ea20008000800 */
[----:B------:R-:W3:Y:S01]  /*0050*/  S2R R7, SR_TID.X ;  /* 0x0000000000077919 */ /* 0x000ee20000002100 */
[----:B------:R-:W4:Y:S05]  /*0060*/  LDCU.64 UR12, c[0x0][0x358] ;  /* 0x00006b00ff0c77ac */ /* 0x000f2a0008000a00 */
[----:B------:R-:W1:Y:S08]  /*0070*/  S2UR UR8, SR_CTAID.Y ;  /* 0x00000000000879c3 */ /* 0x000e700000002600 */
[----:B------:R-:W1:Y:S01]  /*0080*/  LDC R0, c[0x0][0x364] ;  /* 0x0000d900ff007b82 */ /* 0x000e620000000800 */
[----:B0-----:R-:W-:-:S04]  /*0090*/  ULEA.HI UR4, UR4, UR4, URZ, 0x1 ;  /* 0x0000000404047291 */ /* 0x001fc8000f8f08ff */
[----:B------:R-:W-:Y:S02]  /*00a0*/  USHF.R.S32.HI UR6, URZ, 0x1, UR4 ;  /* 0x00000001ff067899 */ /* 0x000fe40008011404 */
[----:B--2---:R-:W-:Y:S02]  /*00b0*/  UIMAD UR5, UR5, UR7, URZ ;  /* 0x00000007050572a4 */ /* 0x004fe4000f8e02ff */
[----:B------:R-:W-:-:S04]  /*00c0*/  UIADD3 UR11, UPT, UPT, -UR6, URZ, URZ ;  /* 0x000000ff060b7290 */ /* 0x000fc8000fffe1ff */
[----:B------:R-:W-:Y:S01]  /*00d0*/  UISETP.GE.AND UP0, UPT, UR6, UR11, UPT ;  /* 0x0000000b0600728c */ /* 0x000fe2000bf06270 */
[----:B---3--:R-:W-:Y:S02]  /*00e0*/  VIADD R29, R7, UR5 ;  /* 0x00000005071d7c36 */ /* 0x008fe40008000000 */
[----:B-1----:R-:W-:-:S06]  /*00f0*/  IMAD R27, R0, UR8, R3 ;  /* 0x00000008001b7c24 */ /* 0x002fcc000f8e0203 */
[----:B----4-:R-:W-:Y:S05]  /*0100*/  BRA.U !UP0, `(.L_x_16) ;  /* 0x0000001108687547 */ /* 0x010fea000b800000 */
[----:B------:R-:W0:Y:S01]  /*0110*/  LDCU UR7, c[0x0][0x380] ;  /* 0x00007000ff0777ac */ /* 0x000e220008000800 */
[----:B------:R-:W-:Y:S02]  /*0120*/  VIADD R0, R7, UR6 ;  /* 0x0000000607007c36 */ /* 0x000fe40008000000 */
[----:B------:R-:W-:Y:S01]  /*0130*/  IMAD.U32 R2, RZ, RZ, UR11 ;  /* 0x0000000bff027e24 */ /* 0x000fe2000f8e00ff */
[----:B------:R-:W1:Y:S01]  /*0140*/  LDCU UR8, c[0x0][0x384] ;  /* 0x00007080ff0877ac */ /* 0x000e620008000800 */
[----:B------:R-:W-:-:S04]  /*0150*/  UIADD3 UR14, UPT, UPT, UR6, UR6, URZ ;  /* 0x00000006060e7290 */ /* 0x000fc8000fffe0ff */
[----:B------:R-:W-:-:S04]  /*0160*/  UIADD3 UR4, UPT, UPT, UR14, 0x1, URZ ;  /* 0x000000010e047890 */ /* 0x000fc8000fffe0ff */
[----:B------:R-:W-:Y:S02]  /*0170*/  ULOP3.LUT UR15, UR4, 0xf, URZ, 0xc0, !UPT ;  /* 0x0000000f040f7892 */ /* 0x000fe4000f8ec0ff */
[----:B0-----:R-:W-:Y:S02]  /*0180*/  UIADD3 UR7, UPT, UPT, UR7, -0x1, URZ ;  /* 0xffffffff07077890 */ /* 0x001fe4000fffe0ff */
[----:B------:R-:W-:Y:S02]  /*0190*/  ULOP3.LUT UR16, UR4, 0x7, URZ, 0xc0, !UPT ;  /* 0x0000000704107892 */ /* 0x000fe4000f8ec0ff */
[----:B-1----:R-:W-:Y:S02]  /*01a0*/  UIADD3 UR8, UPT, UPT, UR8, -0x1, URZ ;  /* 0xffffffff08087890 */ /* 0x002fe4000fffe0ff */
[----:B------:R-:W-:Y:S02]  /*01b0*/  ULOP3.LUT UR17, UR4, 0xfffffff0, URZ, 0xc0, !UPT ;  /* 0xfffffff004117892 */ /* 0x000fe4000f8ec0ff */
[----:B------:R-:W-:-:S12]  /*01c0*/  ULOP3.LUT UR9, UR4, 0x3, URZ, 0xc0, !UPT ;  /* 0x0000000304097892 */ /* 0x000fd8000f8ec0ff */
.L_x_22:
[----:B0-----:R-:W0:Y:S01]  /*01d0*/  S2UR UR10, SR_CgaCtaId ;  /* 0x00000000000a79c3 */ /* 0x001e220000008800 */
[----:B------:R-:W-:Y:S01]  /*01e0*/  UISETP.GE.U32.AND UP1, UPT, UR14, 0xf, UPT ;  /* 0x0000000f0e00788c */ /* 0x000fe2000bf26070 */
[C---:B------:R-:W-:Y:S01]  /*01f0*/  VIADDMNMX R6, R2.reuse, R27, RZ, !PT ;  /* 0x0000001b02067246 */ /* 0x040fe200078001ff */
[----:B------:R-:W-:Y:S01]  /*0200*/  UMOV UR4, 0x400 ;  /* 0x0000040000047882 */ /* 0x000fe20000000000 */
[C---:B---34-:R-:W-:Y:S01]  /*0210*/  IADD3 R17, PT, PT, R2.reuse, UR6, R3 ;  /* 0x0000000602117c10 */ /* 0x058fe2000fffe003 */
[----:B------:R-:W-:Y:S01]  /*0220*/  UISETP.NE.AND UP0, UPT, UR15, URZ, UPT ;  /* 0x000000ff0f00728c */ /* 0x000fe2000bf05270 */
[----:B------:R-:W-:Y:S02]  /*0230*/  ISETP.NE.AND P0, PT, R2, UR6, PT ;  /* 0x0000000602007c0c */ /* 0x000fe4000bf05270 */
[----:B------:R-:W-:Y:S01]  /*0240*/  VIMNMX R6, PT, PT, R6, UR8, PT ;  /* 0x0000000806067c48 */ /* 0x000fe2000bfe0100 */
[----:B0-----:R-:W-:-:S03]  /*0250*/  ULEA UR4, UR10, UR4, 0x18 ;  /* 0x000000040a047291 */ /* 0x001fc6000f8ec0ff */
[----:B------:R-:W-:-:S03]  /*0260*/  UMOV UR10, UR11 ;  /* 0x0000000b000a7c82 */ /* 0x000fc60008000000 */
[----:B------:R-:W-:Y:S01]  /*0270*/  LEA R17, R17, UR4, 0x6 ;  /* 0x0000000411117c11 */ /* 0x000fe2000f8e30ff */
[----:B-12---:R-:W-:Y:S06]  /*0280*/  BRA.U !UP1, `(.L_x_17) ;  /* 0x0000000509e87547 */ /* 0x006fec000b800000 */
[----:B------:R-:W0:Y:S01]  /*0290*/  LDCU UR20, c[0x0][0x380] ;  /* 0x00007000ff1477ac */ /* 0x000e220008000800 */
[----:B------:R-:W1:Y:S01]  /*02a0*/  LDCU.64 UR18, c[0x0][0x390] ;  /* 0x00007200ff1277ac */ /* 0x000e620008000a00 */
[----:B------:R-:W-:Y:S01]  /*02b0*/  UMOV UR4, URZ ;  /* 0x000000ff00047c82 */ /* 0x000fe20008000000 */
[----:B------:R-:W-:-:S05]  /*02c0*/  UMOV UR10, UR11 ;  /* 0x0000000b000a7c82 */ /* 0x000fca0008000000 */
.L_x_18:
[----:B------:R-:W-:-:S05]  /*02d0*/  VIADD R22, R29, UR10 ;  /* 0x0000000a1d167c36 */ /* 0x000fca0008000000 */
[----:B--2---:R-:W-:Y:S02]  /*02e0*/  VIMNMX R4, PT, PT, RZ, R22, !PT ;  /* 0x00000016ff047248 */ /* 0x004fe40007fe0100 */
[----:B------:R-:W-:Y:S02]  /*02f0*/  VIADDMNMX R8, R22, 0x1, RZ, !PT ;  /* 0x0000000116087846 */ /* 0x000fe400078001ff */
[----:B------:R-:W-:Y:S02]  /*0300*/  VIMNMX R5, PT, PT, R4, UR7, PT ;  /* 0x0000000704057c48 */ /* 0x000fe4000bfe0100 */
[----:B------:R-:W-:Y:S02]  /*0310*/  VIADDMNMX R10, R22, 0x2, RZ, !PT ;  /* 0x00000002160a7846 */ /* 0x000fe400078001ff */
[----:B------:R-:W-:Y:S01]  /*0320*/  VIMNMX R9, PT, PT, R8, UR7, PT ;  /* 0x0000000708097c48 */ /* 0x000fe2000bfe0100 */
[----:B0-----:R-:W-:Y:S01]  /*0330*/  IMAD R5, R6, UR20, R5 ;  /* 0x0000001406057c24 */ /* 0x001fe2000f8e0205 */
[----:B------:R-:W-:-:S02]  /*0340*/  VIMNMX R11, PT, PT, R10, UR7, PT ;  /* 0x000000070a0b7c48 */ /* 0x000fc4000bfe0100 */
[----:B------:R-:W-:Y:S02]  /*0350*/  VIADDMNMX R12, R22, 0x4, RZ, !PT ;  /* 0x00000004160c7846 */ /* 0x000fe400078001ff */
[C---:B-1----:R-:W-:Y:S01]  /*0360*/  IADD3 R4, P1, PT, R5.reuse, UR18, RZ ;  /* 0x0000001205047c10 */ /* 0x042fe2000ff3e0ff */
[----:B------:R-:W-:Y:S01]  /*0370*/  IMAD R9, R6, UR20, R9 ;  /* 0x0000001406097c24 */ /* 0x000fe2000f8e0209 */
[----:B------:R-:W-:Y:S01]  /*0380*/  VIADDMNMX R8, R22, 0x3, RZ, !PT ;  /* 0x0000000316087846 */ /* 0x000fe200078001ff */
[----:B------:R-:W-:Y:S01]  /*0390*/  IMAD R11, R6, UR20, R11 ;  /* 0x00000014060b7c24 */ /* 0x000fe2000f8e020b */
[----:B------:R-:W-:Y:S02]  /*03a0*/  LEA.HI.X.SX32 R5, R5, UR19, 0x1, P1 ;  /* 0x0000001305057c11 */ /* 0x000fe400088f0eff */
[----:B------:R-:W-:Y:S02]  /*03b0*/  VIMNMX R15, PT, PT, R12, UR7, PT ;  /* 0x000000070c0f7c48 */ /* 0x000fe4000bfe0100 */
[----:B------:R-:W-:Y:S01]  /*03c0*/  VIADDMNMX R10, R22, 0x5, RZ, !PT ;  /* 0x00000005160a7846 */ /* 0x000fe200078001ff */
[----:B------:R0:W2:Y:S01]  /*03d0*/  LDG.E.U8 R16, desc[UR12][R4.64] ;  /* 0x0000000c04107981 */ /* 0x0000a2000c1e1100 */
[----:B------:R-:W-:-:S02]  /*03e0*/  VIMNMX R13, PT, PT, R8, UR7, PT ;  /* 0x00000007080d7c48 */ /* 0x000fc4000bfe0100 */
[----:B------:R-:W-:Y:S02]  /*03f0*/  IADD3 R14, P2, PT, R9, UR18, RZ ;  /* 0x00000012090e7c10 */ /* 0x000fe4000ff5e0ff */
[----:B------:R-:W-:Y:S01]  /*0400*/  IADD3 R8, P1, PT, R11, UR18, RZ ;  /* 0x000000120b087c10 */ /* 0x000fe2000ff3e0ff */
[----:B------:R-:W-:Y:S01]  /*0410*/  IMAD R13, R6, UR20, R13 ;  /* 0x00000014060d7c24 */ /* 0x000fe2000f8e020d */
[----:B------:R-:W-:Y:S01]  /*0420*/  VIMNMX R19, PT, PT, R10, UR7, PT ;  /* 0x000000070a137c48 */ /* 0x000fe2000bfe0100 */
[----:B0-----:R-:W-:Y:S01]  /*0430*/  IMAD R5, R6, UR20, R15 ;  /* 0x0000001406057c24 */ /* 0x001fe2000f8e020f */
[----:B------:R-:W-:-:S03]  /*0440*/  LEA.HI.X.SX32 R15, R9, UR19, 0x1, P2 ;  /* 0x00000013090f7c11 */ /* 0x000fc600090f0eff */
[----:B------:R-:W-:Y:S01]  /*0450*/  IMAD R20, R6, UR20, R19 ;  /* 0x0000001406147c24 */ /* 0x000fe2000f8e0213 */
[----:B------:R-:W-:Y:S02]  /*0460*/  LEA.HI.X.SX32 R9, R11, UR19, 0x1, P1 ;  /* 0x000000130b097c11 */ /* 0x000fe400088f0eff */
[C---:B------:R-:W-:Y:S01]  /*0470*/  VIADDMNMX R25, R22.reuse, 0x7, RZ, !PT ;  /* 0x0000000716197846 */ /* 0x040fe200078001ff */
[----:B------:R0:W3:Y:S01]  /*0480*/  LDG.E.U8 R18, desc[UR12][R14.64] ;  /* 0x0000000c0e127981 */ /* 0x0000e2000c1e1100 */
[----:B------:R-:W-:Y:S02]  /*0490*/  IADD3 R4, P2, PT, R5, UR18, RZ ;  /* 0x0000001205047c10 */ /* 0x000fe4000ff5e0ff */
[----:B------:R-:W-:Y:S01]  /*04a0*/  VIADDMNMX R24, R22, 0x6, RZ, !PT ;  /* 0x0000000616187846 */ /* 0x000fe200078001ff */
[----:B------:R1:W4:Y:S01]  /*04b0*/  LDG.E.U8 R19, desc[UR12][R8.64] ;  /* 0x0000000c08137981 */ /* 0x000322000c1e1100 */
[----:B------:R-:W-:Y:S02]  /*04c0*/  VIMNMX R25, PT, PT, R25, UR7, PT ;  /* 0x0000000719197c48 */ /* 0x000fe4000bfe0100 */
[----:B------:R-:W-:-:S02]  /*04d0*/  LEA.HI.X.SX32 R5, R5, UR19, 0x1, P2 ;  /* 0x0000001305057c11 */ /* 0x000fc400090f0eff */
[----:B------:R-:W-:Y:S02]  /*04e0*/  IADD3 R10, P3, PT, R13, UR18, RZ ;  /* 0x000000120d0a7c10 */ /* 0x000fe4000ff7e0ff */
[----:B0-----:R-:W-:Y:S02]  /*04f0*/  VIMNMX R15, PT, PT, R24, UR7, PT ;  /* 0x00000007180f7c48 */ /* 0x001fe4000bfe0100 */
[----:B-1----:R-:W-:Y:S01]  /*0500*/  VIADDMNMX R8, R22, 0xa, RZ, !PT ;  /* 0x0000000a16087846 */ /* 0x002fe200078001ff */
[----:B------:R-:W-:Y:S01]  /*0510*/  IMAD R25, R6, UR20, R25 ;  /* 0x0000001406197c24 */ /* 0x000fe2000f8e0219 */
[----:B------:R-:W-:Y:S01]  /*0520*/  IADD3 R12, P1, PT, R20, UR18, RZ ;  /* 0x00000012140c7c10 */ /* 0x000fe2000ff3e0ff */
[----:B------:R0:W5:Y:S01]  /*0530*/  LDG.E.U8 R21, desc[UR12][R4.64] ;  /* 0x0000000c04157981 */ /* 0x000162000c1e1100 */
[C---:B------:R-:W-:Y:S02]  /*0540*/  VIADDMNMX R24, R22.reuse, 0x9, RZ, !PT ;  /* 0x0000000916187846 */ /* 0x040fe400078001ff */
[----:B------:R-:W-:-:S02]  /*0550*/  VIADDMNMX R14, R22, 0x8, RZ, !PT ;  /* 0x00000008160e7846 */ /* 0x000fc400078001ff */
[----:B------:R-:W-:Y:S02]  /*0560*/  VIMNMX R31, PT, PT, R8, UR7, PT ;  /* 0x00000007081f7c48 */ /* 0x000fe4000bfe0100 */
[----:B------:R-:W-:Y:S01]  /*0570*/  LEA.HI.X.SX32 R11, R13, UR19, 0x1, P3 ;  /* 0x000000130d0b7c11 */ /* 0x000fe200098f0eff */
[----:B------:R-:W-:Y:S01]  /*0580*/  IMAD R15, R6, UR20, R15 ;  /* 0x00000014060f7c24 */ /* 0x000fe2000f8e020f */
[----:B------:R-:W-:Y:S02]  /*0590*/  LEA.HI.X.SX32 R13, R20, UR19, 0x1, P1 ;  /* 0x00000013140d7c11 */ /* 0x000fe400088f0eff */
[----:B0-----:R-:W-:Y:S01]  /*05a0*/  VIMNMX R5, PT, PT, R24, UR7, PT ;  /* 0x0000000718057c48 */ /* 0x001fe2000bfe0100 */
[----:B------:R-:W-:Y:S01]  /*05b0*/  IMAD R31, R6, UR20, R31 ;  /* 0x00000014061f7c24 */ /* 0x000fe2000f8e021f */
[----:B------:R-:W-:Y:S01]  /*05c0*/  VIMNMX R9, PT, PT, R14, UR7, PT ;  /* 0x000000070e097c48 */ /* 0x000fe2000bfe0100 */
[----:B------:R0:W5:Y:S01]  /*05d0*/  LDG.E.U8 R20, desc[UR12][R10.64] ;  /* 0x0000000c0a147981 */ /* 0x000162000c1e1100 */
[----:B------:R-:W-:-:S03]  /*05e0*/  IADD3 R4, P1, PT, R25, UR18, RZ ;  /* 0x0000001219047c10 */ /* 0x000fc6000ff3e0ff */
[----:B------:R1:W5:Y:S01]  /*05f0*/  LDG.E.U8 R23, desc[UR12][R12.64] ;  /* 0x0000000c0c177981 */ /* 0x000362000c1e1100 */
[C---:B------:R-:W-:Y:S02]  /*0600*/  IMAD R9, R6.reuse, UR20, R9 ;  /* 0x0000001406097c24 */ /* 0x040fe4000f8e0209 */
[----:B0-----:R-:W-:Y:S01]  /*0610*/  IMAD R11, R6, UR20, R5 ;  /* 0x00000014060b7c24 */ /* 0x001fe2000f8e0205 */
[----:B------:R-:W-:Y:S02]  /*0620*/  LEA.HI.X.SX32 R5, R25, UR19, 0x1, P1 ;  /* 0x0000001319057c11 */ /* 0x000fe400088f0eff */
[----:B------:R-:W-:Y:S02]  /*0630*/  IADD3 R14, P1, PT, R31, UR18, RZ ;  /* 0x000000121f0e7c10 */ /* 0x000fe4000ff3e0ff */
[----:B-1----:R-:W-:Y:S01]  /*0640*/  IADD3 R12, P2, PT, R15, UR18, RZ ;  /* 0x000000120f0c7c10 */ /* 0x002fe2000ff5e0ff */
[----:B------:R-:W5:Y:S01]  /*0650*/  LDG.E.U8 R25, desc[UR12][R4.64] ;  /* 0x0000000c04197981 */ /* 0x000f62000c1e1100 */
[----:B------:R-:W-:-:S02]  /*0660*/  IADD3 R8, P3, PT, R9, UR18, RZ ;  /* 0x0000001209087c10 */ /* 0x000fc4000ff7e0ff */
[----:B------:R-:W-:Y:S02]  /*0670*/  LEA.HI.X.SX32 R13, R15, UR19, 0x1, P2 ;  /* 0x000000130f0d7c11 */ /* 0x000fe400090f0eff */
[----:B------:R-:W-:Y:S02]  /*0680*/  IADD3 R10, P2, PT, R11, UR18, RZ ;  /* 0x000000120b0a7c10 */ /* 0x000fe4000ff5e0ff */
[----:B------:R-:W-:Y:S01]  /*0690*/  LEA.HI.X.SX32 R15, R31, UR19, 0x1, P1 ;  /* 0x000000131f0f7c11 */ /* 0x000fe200088f0eff */
[----:B------:R0:W5:Y:S01]  /*06a0*/  LDG.E.U8 R24, desc[UR12][R12.64] ;  /* 0x0000000c0c187981 */ /* 0x000162000c1e1100 */
[C---:B------:R-:W-:Y:S02]  /*06b0*/  VIADDMNMX R31, R22.reuse, 0xb, RZ, !PT ;  /* 0x0000000b161f7846 */ /* 0x040fe400078001ff */
[----:B------:R-:W-:Y:S01]  /*06c0*/  VIADDMNMX R32, R22, 0xc, RZ, !PT ;  /* 0x0000000c16207846 */ /* 0x000fe200078001ff */
[----:B------:R-:W5:Y:S01]  /*06d0*/  LDG.E.U8 R30, desc[UR12][R14.64] ;  /* 0x0000000c0e1e7981 */ /* 0x000f62000c1e1100 */
[----:B------:R-:W-:-:S02]  /*06e0*/  LEA.HI.X.SX32 R9, R9, UR19, 0x1, P3 ;  /* 0x0000001309097c11 */ /* 0x000fc400098f0eff */
[----:B------:R-:W-:Y:S02]  /*06f0*/  LEA.HI.X.SX32 R11, R11, UR19, 0x1, P2 ;  /* 0x000000130b0b7c11 */ /* 0x000fe400090f0eff */
[----:B------:R-:W-:Y:S01]  /*0700*/  VIMNMX R31, PT, PT, R31, UR7, PT ;  /* 0x000000071f1f7c48 */ /* 0x000fe2000bfe0100 */
[----:B------:R1:W5:Y:S01]  /*0710*/  LDG.E.U8 R26, desc[UR12][R8.64] ;  /* 0x0000000c081a7981 */ /* 0x000362000c1e1100 */
[C---:B0-----:R-:W-:Y:S02]  /*0720*/  VIADDMNMX R12, R22.reuse, 0xd, RZ, !PT ;  /* 0x0000000d160c7846 */ /* 0x041fe400078001ff */
[----:B------:R-:W-:Y:S01]  /*0730*/  VIADDMNMX R33, R22, 0xe, RZ, !PT ;  /* 0x0000000e16217846 */ /* 0x000fe200078001ff */
[----:B------:R0:W5:Y:S01]  /*0740*/  LDG.E.U8 R28, desc[UR12][R10.64] ;  /* 0x0000000c0a1c7981 */ /* 0x000162000c1e1100 */
[----:B------:R-:W-:Y:S02]  /*0750*/  VIMNMX R13, PT, PT, R32, UR7, PT ;  /* 0x00000007200d7c48 */ /* 0x000fe4000bfe0100 */
[----:B------:R-:W-:Y:S01]  /*0760*/  VIADDMNMX R22, R22, 0xf, RZ, !PT ;  /* 0x0000000f16167846 */ /* 0x000fe200078001ff */
[C---:B------:R-:W-:Y:S01]  /*0770*/  IMAD R31, R6.reuse, UR20, R31 ;  /* 0x00000014061f7c24 */ /* 0x040fe2000f8e021f */
[----:B------:R-:W-:Y:S01]  /*0780*/  VIMNMX R33, PT, PT, R33, UR7, PT ;  /* 0x0000000721217c48 */ /* 0x000fe2000bfe0100 */
[----:B------:R-:W-:Y:S01]  /*0790*/  IMAD R5, R6, UR20, R13 ;  /* 0x0000001406057c24 */ /* 0x000fe2000f8e020d */
[----:B-1----:R-:W-:-:S02]  /*07a0*/  VIMNMX R9, PT, PT, R12, UR7, PT ;  /* 0x000000070c097c48 */ /* 0x002fc4000bfe0100 */
[----:B0-----:R-:W-:Y:S01]  /*07b0*/  VIMNMX R11, PT, PT, R22, UR7, PT ;  /* 0x00000007160b7c48 */ /* 0x001fe2000bfe0100 */
[C---:B------:R-:W-:Y:S01]  /*07c0*/  IMAD R33, R6.reuse, UR20, R33 ;  /* 0x0000001406217c24 */ /* 0x040fe2000f8e0221 */
[----:B------:R-:W-:Y:S01]  /*07d0*/  IADD3 R12, P2, PT, R31, UR18, RZ ;  /* 0x000000121f0c7c10 */ /* 0x000fe2000ff5e0ff */
[C---:B------:R-:W-:Y:S01]  /*07e0*/  IMAD R9, R6.reuse, UR20, R9 ;  /* 0x0000001406097c24 */ /* 0x040fe2000f8e0209 */
[----:B------:R-:W-:Y:S01]  /*07f0*/  IADD3 R4, P1, PT, R5, UR18, RZ ;  /* 0x0000001205047c10 */ /* 0x000fe2000ff3e0ff */
[----:B------:R-:W-:Y:S01]  /*0800*/  IMAD R15, R6, UR20, R11 ;  /* 0x00000014060f7c24 */ /* 0x000fe2000f8e020b */
[----:B------:R-:W-:Y:S02]  /*0810*/  LEA.HI.X.SX32 R13, R31, UR19, 0x1, P2 ;  /* 0x000000131f0d7c11 */ /* 0x000fe400090f0eff */
[----:B------:R-:W-:Y:S02]  /*0820*/  LEA.HI.X.SX32 R5, R5, UR19, 0x1, P1 ;  /* 0x0000001305057c11 */ /* 0x000fe400088f0eff */
[----:B------:R-:W-:Y:S01]  /*0830*/  IADD3 R8, P3, PT, R9, UR18, RZ ;  /* 0x0000001209087c10 */ /* 0x000fe2000ff7e0ff */
[----:B------:R-:W5:Y:S01]  /*0840*/  LDG.E.U8 R12, desc[UR12][R12.64] ;  /* 0x0000000c0c0c7981 */ /* 0x000f62000c1e1100 */
[----:B------:R-:W-:-:S02]  /*0850*/  IADD3 R10, P2, PT, R33, UR18, RZ ;  /* 0x00000012210a7c10 */ /* 0x000fc4000ff5e0ff */
[----:B------:R-:W-:Y:S01]  /*0860*/  IADD3 R14, P1, PT, R15, UR18, RZ ;  /* 0x000000120f0e7c10 */ /* 0x000fe2000ff3e0ff */
[----:B------:R-:W5:Y:S01]  /*0870*/  LDG.E.U8 R4, desc[UR12][R4.64] ;  /* 0x0000000c04047981 */ /* 0x000f62000c1e1100 */
[----:B------:R-:W-:Y:S02]  /*0880*/  LEA.HI.X.SX32 R9, R9, UR19, 0x1, P3 ;  /* 0x0000001309097c11 */ /* 0x000fe400098f0eff */
[----:B------:R-:W-:Y:S02]  /*0890*/  LEA.HI.X.SX32 R11, R33, UR19, 0x1, P2 ;  /* 0x00000013210b7c11 */ /* 0x000fe400090f0eff */
[----:B------:R-:W-:Y:S01]  /*08a0*/  LEA.HI.X.SX32 R15, R15, UR19, 0x1, P1 ;  /* 0x000000130f0f7c11 */ /* 0x000fe200088f0eff */
[----:B------:R-:W5:Y:S04]  /*08b0*/  LDG.E.U8 R8, desc[UR12][R8.64] ;  /* 0x0000000c08087981 */ /* 0x000f68000c1e1100 */
[----:B------:R-:W5:Y:S04]  /*08c0*/  LDG.E.U8 R10, desc[UR12][R10.64] ;  /* 0x0000000c0a0a7981 */ /* 0x000f68000c1e1100 */
[----:B------:R-:W5:Y:S01]  /*08d0*/  LDG.E.U8 R14, desc[UR12][R14.64] ;  /* 0x0000000c0e0e7981 */ /* 0x000f62000c1e1100 */
[----:B------:R-:W-:Y:S01]  /*08e0*/  IADD3 R31, PT, PT, R17, UR10, R0 ;  /* 0x0000000a111f7c10 */ /* 0x000fe2000fffe000 */
[----:B------:R-:W-:-:S04]  /*08f0*/  UIADD3 UR4, UPT, UPT, UR4, 0x10, URZ ;  /* 0x0000001004047890 */ /* 0x000fc8000fffe0ff */
[----:B------:R-:W-:Y:S02]  /*0900*/  UISETP.NE.AND UP1, UPT, UR4, UR17, UPT ;  /* 0x000000110400728c */ /* 0x000fe4000bf25270 */
[----:B------:R-:W-:Y:S01]  /*0910*/  UIADD3 UR10, UPT, UPT, UR10, 0x10, URZ ;  /* 0x000000100a0a7890 */ /* 0x000fe2000fffe0ff */
[----:B--2---:R2:W-:Y:S04]  /*0920*/  STS.U8 [R31], R16 ;  /* 0x000000101f007388 */ /* 0x0045e80000000000 */
[----:B---3--:R2:W-:Y:S04]  /*0930*/  STS.U8 [R31+0x1], R18 ;  /* 0x000001121f007388 */ /* 0x0085e80000000000 */
[----:B----4-:R2:W-:Y:S04]  /*0940*/  STS.U8 [R31+0x2], R19 ;  /* 0x000002131f007388 */ /* 0x0105e80000000000 */
[----:B-----5:R2:W-:Y:S04]  /*0950*/  STS.U8 [R31+0x4], R21 ;  /* 0x000004151f007388 */ /* 0x0205e80000000000 */
[----:B------:R2:W-:Y:S04]  /*0960*/  STS.U8 [R31+0x3], R20 ;  /* 0x000003141f007388 */ /* 0x0005e80000000000 */
        /* <DEDUP_REMOVED lines=10> */
[----:B------:R2:W-:Y:S01]  /*0a10*/  STS.U8 [R31+0xf], R14 ;  /* 0x00000f0e1f007388 */ /* 0x0005e20000000000 */
[----:B------:R-:W-:Y:S05]  /*0a20*/  BRA.U UP1, `(.L_x_18) ;  /* 0xfffffff901287547 */ /* 0x000fea000b83ffff */
.L_x_17:
[----:B------:R-:W-:Y:S01]  /*0a30*/  VIADD R2, R2, 0x1 ;  /* 0x0000000102027836 */ /* 0x000fe20000000000 */
[----:B------:R-:W-:Y:S06]  /*0a40*/  BRA.U !UP0, `(.L_x_19) ;  /* 0x0000000908147547 */ /* 0x000fec000b800000 */
[----:B------:R-:W-:Y:S02]  /*0a50*/  UIADD3 UR4, UPT, UPT, UR15, -0x1, URZ ;  /* 0xffffffff0f047890 */ /* 0x000fe4000fffe0ff */
[----:B------:R-:W-:Y:S02]  /*0a60*/  UISETP.NE.AND UP1, UPT, UR16, URZ, UPT ;  /* 0x000000ff1000728c */ /* 0x000fe4000bf25270 */
[----:B------:R-:W-:-:S09]  /*0a70*/  UISETP.GE.U32.AND UP0, UPT, UR4, 0x7, UPT ;  /* 0x000000070400788c */ /* 0x000fd2000bf06070 */
[----:B------:R-:W-:Y:S05]  /*0a80*/  BRA.U !UP0, `(.L_x_20) ;  /* 0x0000000108f47547 */ /* 0x000fea000b800000 */
[----:B------:R-:W0:Y:S01]  /*0a90*/  LDCU UR4, c[0x0][0x380] ;  /* 0x00007000ff0477ac */ /* 0x000e220008000800 */
[----:B--2---:R-:W-:Y:S01]  /*0aa0*/  VIADD R12, R29, UR10 ;  /* 0x0000000a1d0c7c36 */ /* 0x004fe20008000000 */
[----:B------:R-:W1:Y:S04]  /*0ab0*/  LDCU.64 UR18, c[0x0][0x390] ;  /* 0x00007200ff1277ac */ /* 0x000e680008000a00 */
[----:B------:R-:W-:Y:S02]  /*0ac0*/  VIMNMX R4, PT, PT, RZ, R12, !PT ;  /* 0x0000000cff047248 */ /* 0x000fe40007fe0100 */
[----:B------:R-:W-:Y:S02]  /*0ad0*/  VIADDMNMX R10, R12, 0x2, RZ, !PT ;  /* 0x000000020c0a7846 */ /* 0x000fe400078001ff */
[----:B------:R-:W-:-:S02]  /*0ae0*/  VIMNMX R5, PT, PT, R4, UR7, PT ;  /* 0x0000000704057c48 */ /* 0x000fc4000bfe0100 */
[----:B------:R-:W-:Y:S02]  /*0af0*/  VIADDMNMX R8, R12, 0x1, RZ, !PT ;  /* 0x000000010c087846 */ /* 0x000fe400078001ff */
[----:B------:R-:W-:Y:S02]  /*0b00*/  VIMNMX R11, PT, PT, R10, UR7, PT ;  /* 0x000000070a0b7c48 */ /* 0x000fe4000bfe0100 */
[----:B------:R-:W-:Y:S01]  /*0b10*/  VIMNMX R9, PT, PT, R8, UR7, PT ;  /* 0x0000000708097c48 */ /* 0x000fe2000bfe0100 */
[C---:B0-----:R-:W-:Y:S02]  /*0b20*/  IMAD R5, R6.reuse, UR4, R5 ;  /* 0x0000000406057c24 */ /* 0x041fe4000f8e0205 */
[C---:B------:R-:W-:Y:S02]  /*0b30*/  IMAD R11, R6.reuse, UR4, R11 ;  /* 0x00000004060b7c24 */ /* 0x040fe4000f8e020b */
[----:B------:R-:W-:Y:S01]  /*0b40*/  IMAD R9, R6, UR4, R9 ;  /* 0x0000000406097c24 */ /* 0x000fe2000f8e0209 */
[----:B-1----:R-:W-:-:S02]  /*0b50*/  IADD3 R4, P1, PT, R5, UR18, RZ ;  /* 0x0000001205047c10 */ /* 0x002fc4000ff3e0ff */
[----:B------:R-:W-:Y:S02]  /*0b60*/  IADD3 R10, P3, PT, R11, UR18, RZ ;  /* 0x000000120b0a7c10 */ /* 0x000fe4000ff7e0ff */
[C---:B------:R-:W-:Y:S02]  /*0b70*/  VIADDMNMX R13, R12.reuse, 0x3, RZ, !PT ;  /* 0x000000030c0d7846 */ /* 0x040fe400078001ff */
[----:B------:R-:W-:Y:S02]  /*0b80*/  VIADDMNMX R18, R12, 0x4, RZ, !PT ;  /* 0x000000040c127846 */ /* 0x000fe400078001ff */
[----:B------:R-:W-:Y:S02]  /*0b90*/  LEA.HI.X.SX32 R5, R5, UR19, 0x1, P1 ;  /* 0x0000001305057c11 */ /* 0x000fe400088f0eff */
[----:B------:R-:W-:Y:S02]  /*0ba0*/  IADD3 R8, P2, PT, R9, UR18, RZ ;  /* 0x0000001209087c10 */ /* 0x000fe4000ff5e0ff */
[----:B------:R-:W-:Y:S01]  /*0bb0*/  LEA.HI.X.SX32 R11, R11, UR19, 0x1, P3 ;  /* 0x000000130b0b7c11 */ /* 0x000fe200098f0eff */
[----:B------:R0:W2:Y:S01]  /*0bc0*/  LDG.E.U8 R14, desc[UR12][R4.64] ;  /* 0x0000000c040e7981 */ /* 0x0000a2000c1e1100 */
[----:B------:R-:W-:-:S02]  /*0bd0*/  VIMNMX R13, PT, PT, R13, UR7, PT ;  /* 0x000000070d0d7c48 */ /* 0x000fc4000bfe0100 */
[C---:B------:R-:W-:Y:S01]  /*0be0*/  VIADDMNMX R20, R12.reuse, 0x5, RZ, !PT ;  /* 0x000000050c147846 */ /* 0x040fe200078001ff */
[----:B------:R1:W3:Y:S01]  /*0bf0*/  LDG.E.U8 R16, desc[UR12][R10.64] ;  /* 0x0000000c0a107981 */ /* 0x0002e2000c1e1100 */
[----:B------:R-:W-:Y:S02]  /*0c00*/  VIADDMNMX R21, R12, 0x6, RZ, !PT ;  /* 0x000000060c157846 */ /* 0x000fe400078001ff */
[----:B------:R-:W-:Y:S02]  /*0c10*/  VIMNMX R19, PT, PT, R18, UR7, PT ;  /* 0x0000000712137c48 */ /* 0x000fe4000bfe0100 */
[----:B------:R-:W-:Y:S02]  /*0c20*/  VIADDMNMX R12, R12, 0x7, RZ, !PT ;  /* 0x000000070c0c7846 */ /* 0x000fe400078001ff */
[----:B------:R-:W-:Y:S01]  /*0c30*/  LEA.HI.X.SX32 R9, R9, UR19, 0x1, P2 ;  /* 0x0000001309097c11 */ /* 0x000fe200090f0eff */
[----:B------:R-:W-:Y:S01]  /*0c40*/  IMAD R13, R6, UR4, R13 ;  /* 0x00000004060d7c24 */ /* 0x000fe2000f8e020d */
[----:B0-----:R-:W-:Y:S01]  /*0c50*/  VIMNMX R5, PT, PT, R20, UR7, PT ;  /* 0x0000000714057c48 */ /* 0x001fe2000bfe0100 */
[----:B------:R-:W-:Y:S01]  /*0c60*/  IMAD R19, R6, UR4, R19 ;  /* 0x0000000406137c24 */ /* 0x000fe2000f8e0213 */
[----:B------:R-:W-:Y:S01]  /*0c70*/  VIMNMX R21, PT, PT, R21, UR7, PT ;  /* 0x0000000715157c48 */ /* 0x000fe2000bfe0100 */
[----:B------:R0:W4:Y:S01]  /*0c80*/  LDG.E.U8 R15, desc[UR12][R8.64] ;  /* 0x0000000c080f7981 */ /* 0x000122000c1e1100 */
[----:B-1----:R-:W-:-:S02]  /*0c90*/  VIMNMX R11, PT, PT, R12, UR7, PT ;  /* 0x000000070c0b7c48 */ /* 0x002fc4000bfe0100 */
[----:B------:R-:W-:Y:S01]  /*0ca0*/  IADD3 R12, P2, PT, R13, UR18, RZ ;  /* 0x000000120d0c7c10 */ /* 0x000fe2000ff5e0ff */
[C---:B------:R-:W-:Y:S01]  /*0cb0*/  IMAD R21, R6.reuse, UR4, R21 ;  /* 0x0000000406157c24 */ /* 0x040fe2000f8e0215 */
[----:B------:R-:W-:Y:S01]  /*0cc0*/  IADD3 R4, P1, PT, R19, UR18, RZ ;  /* 0x0000001213047c10 */ /* 0x000fe2000ff3e0ff */
[C---:B------:R-:W-:Y:S02]  /*0cd0*/  IMAD R20, R6.reuse, UR4, R11 ;  /* 0x0000000406147c24 */ /* 0x040fe4000f8e020b */
[----:B0-----:R-:W-:Y:S01]  /*0ce0*/  IMAD R9, R6, UR4, R5 ;  /* 0x0000000406097c24 */ /* 0x001fe2000f8e0205 */
[----:B------:R-:W-:Y:S02]  /*0cf0*/  LEA.HI.X.SX32 R13, R13, UR19, 0x1, P2 ;  /* 0x000000130d0d7c11 */ /* 0x000fe400090f0eff */
[----:B------:R-:W-:Y:S02]  /*0d00*/  LEA.HI.X.SX32 R5, R19, UR19, 0x1, P1 ;  /* 0x0000001313057c11 */ /* 0x000fe400088f0eff */
[----:B------:R-:W-:Y:S01]  /*0d10*/  IADD3 R10, P3, PT, R9, UR18, RZ ;  /* 0x00000012090a7c10 */ /* 0x000fe2000ff7e0ff */
[----:B------:R-:W5:Y:S01]  /*0d20*/  LDG.E.U8 R12, desc[UR12][R12.64] ;  /* 0x0000000c0c0c7981 */ /* 0x000f62000c1e1100 */
[----:B------:R-:W-:-:S02]  /*0d30*/  IADD3 R8, P2, PT, R21, UR18, RZ ;  /* 0x0000001215087c10 */ /* 0x000fc4000ff5e0ff */
[C---:B------:R-:W-:Y:S01]  /*0d40*/  IADD3 R18, P1, PT, R20.reuse, UR18, RZ ;  /* 0x0000001214127c10 */ /* 0x040fe2000ff3e0ff */
        /* <DEDUP_REMOVED lines=9> */
[----:B--2---:R0:W-:Y:S04]  /*0de0*/  STS.U8 [R21], R14 ;  /* 0x0000000e15007388 */ /* 0x0041e80000000000 */
[----:B---3--:R0:W-:Y:S04]  /*0df0*/  STS.U8 [R21+0x2], R16 ;  /* 0x0000021015007388 */ /* 0x0081e80000000000 */
[----:B----4-:R0:W-:Y:S04]  /*0e00*/  STS.U8 [R21+0x1], R15 ;  /* 0x0000010f15007388 */ /* 0x0101e80000000000 */
[----:B-----5:R0:W-:Y:S04]  /*0e10*/  STS.U8 [R21+0x3], R12 ;  /* 0x0000030c15007388 */ /* 0x0201e80000000000 */
[----:B------:R0:W-:Y:S04]  /*0e20*/  STS.U8 [R21+0x4], R4 ;  /* 0x0000040415007388 */ /* 0x0001e80000000000 */
[----:B------:R0:W-:Y:S04]  /*0e30*/  STS.U8 [R21+0x5], R10 ;  /* 0x0000050a15007388 */ /* 0x0001e80000000000 */
[----:B------:R0:W-:Y:S04]  /*0e40*/  STS.U8 [R21+0x6], R8 ;  /* 0x0000060815007388 */ /* 0x0001e80000000000 */
[----:B------:R0:W-:Y:S02]  /*0e50*/  STS.U8 [R21+0x7], R18 ;  /* 0x0000071215007388 */ /* 0x0001e40000000000 */
.L_x_20:
[----:B------:R-:W-:Y:S05]  /*0e60*/  BRA.U !UP1, `(.L_x_19) ;  /* 0x00000005090c7547 */ /* 0x000fea000b800000 */
[----:B------:R-:W-:Y:S02]  /*0e70*/  UIADD3 UR4, UPT, UPT, UR16, -0x1, URZ ;  /* 0xffffffff10047890 */ /* 0x000fe4000fffe0ff */
[----:B------:R-:W-:Y:S02]  /*0e80*/  UISETP.NE.AND UP1, UPT, UR9, URZ, UPT ;  /* 0x000000ff0900728c */ /* 0x000fe4000bf25270 */
[----:B------:R-:W-:-:S09]  /*0e90*/  UISETP.GE.U32.AND UP0, UPT, UR4, 0x3, UPT ;  /* 0x000000030400788c */ /* 0x000fd2000bf06070 */
[----:B------:R-:W-:Y:S05]  /*0ea0*/  BRA.U !UP0, `(.L_x_21) ;  /* 0x0000000108847547 */ /* 0x000fea000b800000 */
[----:B------:R-:W1:Y:S01]  /*0eb0*/  LDCU UR4, c[0x0][0x380] ;  /* 0x00007000ff0477ac */ /* 0x000e620008000800 */
[----:B0-2---:R-:W-:Y:S01]  /*0ec0*/  VIADD R4, R29, UR10 ;  /* 0x0000000a1d047c36 */ /* 0x005fe20008000000 */
[----:B------:R-:W0:Y:S04]  /*0ed0*/  LDCU.64 UR18, c[0x0][0x390] ;  /* 0x00007200ff1277ac */ /* 0x000e280008000a00 */
[----:B------:R-:W-:Y:S02]  /*0ee0*/  VIMNMX R5, PT, PT, RZ, R4, !PT ;  /* 0x00000004ff057248 */ /* 0x000fe40007fe0100 */
[C---:B------:R-:W-:Y:S02]  /*0ef0*/  VIADDMNMX R8, R4.reuse, 0x1, RZ, !PT ;  /* 0x0000000104087846 */ /* 0x040fe400078001ff */
[----:B------:R-:W-:-:S02]  /*0f00*/  VIADDMNMX R10, R4, 0x2, RZ, !PT ;  /* 0x00000002040a7846 */ /* 0x000fc400078001ff */
[----:B------:R-:W-:Y:S02]  /*0f10*/  VIMNMX R5, PT, PT, R5, UR7, PT ;  /* 0x0000000705057c48 */ /* 0x000fe4000bfe0100 */
[----:B------:R-:W-:Y:S02]  /*0f20*/  VIADDMNMX R4, R4, 0x3, RZ, !PT ;  /* 0x0000000304047846 */ /* 0x000fe400078001ff */
[----:B------:R-:W-:Y:S02]  /*0f30*/  VIMNMX R9, PT, PT, R8, UR7, PT ;  /* 0x0000000708097c48 */ /* 0x000fe4000bfe0100 */
[----:B------:R-:W-:Y:S01]  /*0f40*/  VIMNMX R11, PT, PT, R10, UR7, PT ;  /* 0x000000070a0b7c48 */ /* 0x000fe2000bfe0100 */
[----:B-1----:R-:W-:Y:S01]  /*0f50*/  IMAD R5, R6, UR4, R5 ;  /* 0x0000000406057c24 */ /* 0x002fe2000f8e0205 */
[----:B------:R-:W-:Y:S01]  /*0f60*/  VIMNMX R13, PT, PT, R4, UR7, PT ;  /* 0x00000007040d7c48 */ /* 0x000fe2000bfe0100 */
[C---:B------:R-:W-:Y:S02]  /*0f70*/  IMAD R9, R6.reuse, UR4, R9 ;  /* 0x0000000406097c24 */ /* 0x040fe4000f8e0209 */
[C---:B------:R-:W-:Y:S01]  /*0f80*/  IMAD R11, R6.reuse, UR4, R11 ;  /* 0x00000004060b7c24 */ /* 0x040fe2000f8e020b */
[----:B0-----:R-:W-:Y:S01]  /*0f90*/  IADD3 R4, P3, PT, R5, UR18, RZ ;  /* 0x0000001205047c10 */ /* 0x001fe2000ff7e0ff */
[----:B------:R-:W-:Y:S01]  /*0fa0*/  IMAD R13, R6, UR4, R13 ;  /* 0x00000004060d7c24 */ /* 0x000fe2000f8e020d */
[----:B------:R-:W-:-:S02]  /*0fb0*/  IADD3 R8, P2, PT, R9, UR18, RZ ;  /* 0x0000001209087c10 */ /* 0x000fc4000ff5e0ff */
[----:B------:R-:W-:Y:S02]  /*0fc0*/  LEA.HI.X.SX32 R5, R5, UR19, 0x1, P3 ;  /* 0x0000001305057c11 */ /* 0x000fe400098f0eff */
[----:B------:R-:W-:Y:S02]  /*0fd0*/  IADD3 R10, P1, PT, R11, UR18, RZ ;  /* 0x000000120b0a7c10 */ /* 0x000fe4000ff3e0ff */
[----:B------:R-:W-:Y:S01]  /*0fe0*/  IADD3 R12, P3, PT, R13, UR18, RZ ;  /* 0x000000120d0c7c10 */ /* 0x000fe2000ff7e0ff */
[----:B------:R-:W2:Y:S01]  /*0ff0*/  LDG.E.U8 R4, desc[UR12][R4.64] ;  /* 0x0000000c04047981 */ /* 0x000ea2000c1e1100 */
[----:B------:R-:W-:Y:S02]  /*1000*/  LEA.HI.X.SX32 R9, R9, UR19, 0x1, P2 ;  /* 0x0000001309097c11 */ /* 0x000fe400090f0eff */
[----:B------:R-:W-:Y:S02]  /*1010*/  LEA.HI.X.SX32 R11, R11, UR19, 0x1, P1 ;  /* 0x000000130b0b7c11 */ /* 0x000fe400088f0eff */
[----:B------:R-:W-:Y:S01]  /*1020*/  LEA.HI.X.SX32 R13, R13, UR19, 0x1, P3 ;  /* 0x000000130d0d7c11 */ /* 0x000fe200098f0eff */
[----:B------:R-:W3:Y:S04]  /*1030*/  LDG.E.U8 R8, desc[UR12][R8.64] ;  /* 0x0000000c08087981 */ /* 0x000ee8000c1e1100 */
[----:B------:R-:W4:Y:S04]  /*1040*/  LDG.E.U8 R10, desc[UR12][R10.64] ;  /* 0x0000000c0a0a7981 */ /* 0x000f28000c1e1100 */
[----:B------:R-:W5:Y:S01]  /*1050*/  LDG.E.U8 R12, desc[UR12][R12.64] ;  /* 0x0000000c0c0c7981 */ /* 0x000f62000c1e1100 */
[----:B------:R-:W-:Y:S01]  /*1060*/  IADD3 R15, PT, PT, R17, UR10, R0 ;  /* 0x0000000a110f7c10 */ /* 0x000fe2000fffe000 */
[----:B------:R-:W-:-:S04]  /*1070*/  UIADD3 UR10, UPT, UPT, UR10, 0x4, URZ ;  /* 0x000000040a0a7890 */ /* 0x000fc8000fffe0ff */
[----:B--2---:R1:W-:Y:S04]  /*1080*/  STS.U8 [R15], R4 ;  /* 0x000000040f007388 */ /* 0x0043e80000000000 */
[----:B---3--:R1:W-:Y:S04]  /*1090*/  STS.U8 [R15+0x1], R8 ;  /* 0x000001080f007388 */ /* 0x0083e80000000000 */
[----:B----4-:R1:W-:Y:S04]  /*10a0*/  STS.U8 [R15+0x2], R10 ;  /* 0x0000020a0f007388 */ /* 0x0103e80000000000 */
[----:B-----5:R1:W-:Y:S02]  /*10b0*/  STS.U8 [R15+0x3], R12 ;  /* 0x0000030c0f007388 */ /* 0x0203e40000000000 */
.L_x_21:
[----:B------:R-:W-:Y:S05]  /*10c0*/  BRA.U !UP1, `(.L_x_19) ;  /* 0x0000000109747547 */ /* 0x000fea000b800000 */
[----:B------:R-:W3:Y:S01]  /*10d0*/  LDCU UR4, c[0x0][0x380] ;  /* 0x00007000ff0477ac */ /* 0x000ee20008000800 */
[----:B012---:R-:W-:Y:S01]  /*10e0*/  VIADD R8, R29, UR10 ;  /* 0x0000000a1d087c36 */ /* 0x007fe20008000000 */
[----:B------:R-:W0:Y:S04]  /*10f0*/  LDCU.64 UR18, c[0x0][0x390] ;  /* 0x00007200ff1277ac */ /* 0x000e280008000a00 */
[----:B------:R-:W-:-:S04]  /*1100*/  VIMNMX R4, PT, PT, RZ, R8, !PT ;  /* 0x00000008ff047248 */ /* 0x000fc80007fe0100 */
[----:B------:R-:W-:-:S05]  /*1110*/  VIMNMX R5, PT, PT, R4, UR7, PT ;  /* 0x0000000704057c48 */ /* 0x000fca000bfe0100 */
[----:B---3--:R-:W-:-:S05]  /*1120*/  IMAD R5, R6, UR4, R5 ;  /* 0x0000000406057c24 */ /* 0x008fca000f8e0205 */
[----:B0-----:R-:W-:-:S04]  /*1130*/  IADD3 R4, P1, PT, R5, UR18, RZ ;  /* 0x0000001205047c10 */ /* 0x001fc8000ff3e0ff */
[----:B------:R-:W-:-:S05]  /*1140*/  LEA.HI.X.SX32 R5, R5, UR19, 0x1, P1 ;  /* 0x0000001305057c11 */ /* 0x000fca00088f0eff */
[----:B------:R-:W2:Y:S01]  /*1150*/  LDG.E.U8 R4, desc[UR12][R4.64] ;  /* 0x0000000c04047981 */ /* 0x000ea2000c1e1100 */
[----:B------:R-:W-:Y:S01]  /*1160*/  IADD3 R17, PT, PT, R17, UR10, R0 ;  /* 0x0000000a11117c10 */ /* 0x000fe2000fffe000 */
[----:B------:R-:W-:-:S04]  /*1170*/  UISETP.NE.AND UP0, UPT, UR9, 0x1, UPT ;  /* 0x000000010900788c */ /* 0x000fc8000bf05270 */
[----:B--2---:R3:W-:Y:S05]  /*1180*/  STS.U8 [R17], R4 ;  /* 0x0000000411007388 */ /* 0x0047ea0000000000 */
[----:B------:R-:W-:Y:S05]  /*1190*/  BRA.U !UP0, `(.L_x_19) ;  /* 0x0000000108407547 */ /* 0x000fea000b800000 */
[----:B------:R-:W-:Y:S01]  /*11a0*/  UISETP.NE.AND UP0, UPT, UR9, 0x2, UPT ;  /* 0x000000020900788c */ /* 0x000fe2000bf05270 */
[----:B---3--:R-:W-:-:S04]  /*11b0*/  VIADDMNMX R4, R8, 0x1, RZ, !PT ;  /* 0x0000000108047846 */ /* 0x008fc800078001ff */
[----:B------:R-:W-:Y:S02]  /*11c0*/  VIMNMX R5, PT, PT, R4, UR7, PT ;  /* 0x0000000704057c48 */ /* 0x000fe4000bfe0100 */
[----:B------:R-:W-:-:S03]  /*11d0*/  PLOP3.LUT P3, PT, PT, PT, UP0, 0x80, 0x8 ;  /* 0x000000000008781c */ /* 0x000fc60003f6f008 */
[----:B------:R-:W-:-:S05]  /*11e0*/  IMAD R5, R6, UR4, R5 ;  /* 0x0000000406057c24 */ /* 0x000fca000f8e0205 */
[----:B------:R-:W-:-:S04]  /*11f0*/  IADD3 R4, P1, PT, R5, UR18, RZ ;  /* 0x0000001205047c10 */ /* 0x000fc8000ff3e0ff */
[----:B------:R-:W-:Y:S02]  /*1200*/  LEA.HI.X.SX32 R5, R5, UR19, 0x1, P1 ;  /* 0x0000001305057c11 */ /* 0x000fe400088f0eff */
[----:B------:R-:W-:-:S03]  /*1210*/  @P3 VIADDMNMX R8, R8, 0x2, RZ, !PT ;  /* 0x0000000208083846 */ /* 0x000fc600078001ff */
[----:B------:R-:W2:Y:S01]  /*1220*/  LDG.E.U8 R4, desc[UR12][R4.64] ;  /* 0x0000000c04047981 */ /* 0x000ea2000c1e1100 */
[----:B------:R-:W-:-:S05]  /*1230*/  @P3 VIMNMX R9, PT, PT, R8, UR7, PT ;  /* 0x0000000708093c48 */ /* 0x000fca000bfe0100 */
[----:B------:R-:W-:-:S05]  /*1240*/  @P3 IMAD R9, R6, UR4, R9 ;  /* 0x0000000406093c24 */ /* 0x000fca000f8e0209 */
[----:B------:R-:W-:-:S04]  /*1250*/  @P3 IADD3 R8, P2, PT, R9, UR18, RZ ;  /* 0x0000001209083c10 */ /* 0x000fc8000ff5e0ff */
[----:B------:R-:W-:-:S05]  /*1260*/  @P3 LEA.HI.X.SX32 R9, R9, UR19, 0x1, P2 ;  /* 0x0000001309093c11 */ /* 0x000fca00090f0eff */
[----:B------:R-:W3:Y:S04]  /*1270*/  @P3 LDG.E.U8 R8, desc[UR12][R8.64] ;  /* 0x0000000c08083981 */ /* 0x000ee8000c1e1100 */
[----:B--2---:R4:W-:Y:S04]  /*1280*/  STS.U8 [R17+0x1], R4 ;  /* 0x0000010411007388 */ /* 0x0049e80000000000 */
[----:B---3--:R4:W-:Y:S02]  /*1290*/  @P3 STS.U8 [R17+0x2], R8 ;  /* 0x0000020811003388 */ /* 0x0089e40000000000 */
.L_x_19:
[----:B------:R-:W-:Y:S05]  /*12a0*/  @P0 BRA `(.L_x_22) ;  /* 0xffffffec00c80947 */ /* 0x000fea000383ffff */
.L_x_16:
[----:B------:R-:W-:Y:S01]  /*12b0*/  BAR.SYNC.DEFER_BLOCKING 0x0 ;  /* 0x0000000000007b1d */ /* 0x000fe20000010000 */
[----:B------:R-:W-:-:S13]  /*12c0*/  ISETP.GE.AND P0, PT, R29, UR6, PT ;  /* 0x000000061d007c0c */ /* 0x000fda000bf06270 */
[----:B------:R-:W-:Y:S05]  /*12d0*/  @!P0 EXIT ;  /* 0x000000000000894d */ /* 0x000fea0003800000 */
[----:B------:R-:W5:Y:S02]  /*12e0*/  LDCU.64 UR8, c[0x0][0x380] ;  /* 0x00007000ff0877ac */ /* 0x000f640008000a00 */
[----:B-----5:R-:W-:Y:S01]  /*12f0*/  UIADD3 UR4, UPT, UPT, -UR6, UR9, URZ ;  /* 0x0000000906047290 */ /* 0x020fe2000fffe1ff */
[----:B------:R-:W-:-:S04]  /*1300*/  IMAD.U32 R5, RZ, RZ, UR8 ;  /* 0x00000008ff057e24 */ /* 0x000fc8000f8e00ff */
[----:B------:R-:W-:Y:S01]  /*1310*/  VIADD R0, R5, -UR6 ;  /* 0x8000000605007c36 */ /* 0x000fe20008000000 */
[----:B------:R-:W-:-:S04]  /*1320*/  ISETP.GE.AND P0, PT, R27, UR4, PT ;  /* 0x000000041b007c0c */ /* 0x000fc8000bf06270 */
[----:B------:R-:W-:-:S04]  /*1330*/  ISETP.GE.OR P0, PT, R29, R0, P0 ;  /* 0x000000001d00720c */ /* 0x000fc80000706670 */
[----:B------:R-:W-:-:S13]  /*1340*/  ISETP.LT.OR P0, PT, R27, UR6, P0 ;  /* 0x000000061b007c0c */ /* 0x000fda0008701670 */
[----:B------:R-:W-:Y:S05]  /*1350*/  @P0 EXIT ;  /* 0x000000000000094d */ /* 0x000fea0003800000 */
[----:B------:R-:W5:Y:S01]  /*1360*/  LDCU UR4, c[0x0][0x38c] ;  /* 0x00007180ff0477ac */ /* 0x000f620008000800 */
[----:B------:R-:W-:Y:S01]  /*1370*/  BSSY.RECONVERGENT B0, `(.L_x_23) ;  /* 0x000018c000007945 */ /* 0x000fe20003800200 */
[----:B--2---:R-:W-:Y:S02]  /*1380*/  IMAD.MOV.U32 R24, RZ, RZ, RZ ;  /* 0x000000ffff187224 */ /* 0x004fe400078e00ff */
[C---:B-----5:R-:W-:Y:S01]  /*1390*/  VIADD R2, R29.reuse, UR4 ;  /* 0x000000041d027c36 */ /* 0x060fe20008000000 */
[----:B------:R-:W-:-:S04]  /*13a0*/  VIADDMNMX R0, R29, -UR4, RZ, !PT ;  /* 0x800000041d007c46 */ /* 0x000fc8000f8001ff */
[----:B------:R-:W-:Y:S01]  /*13b0*/  VIADDMNMX R2, R5, 0xffffffff, R2, PT ;  /* 0xffffffff05027846 */ /* 0x000fe20003800102 */
[----:B0-----:R-:W-:-:S04]  /*13c0*/  IMAD.IADD R18, R0, 0x1, -R29 ;  /* 0x0000000100127824 */ /* 0x001fc800078e0a1d */
[----:B------:R-:W-:-:S05]  /*13d0*/  IMAD.IADD R26, R2, 0x1, -R29 ;  /* 0x00000001021a7824 */ /* 0x000fca00078e0a1d */
[----:B------:R-:W-:-:S13]  /*13e0*/  ISETP.GT.AND P0, PT, R18, R26, PT ;  /* 0x0000001a1200720c */ /* 0x000fda0003f04270 */
[----:B------:R-:W-:Y:S05]  /*13f0*/  @P0 BRA `(.L_x_24) ;  /* 0x00000018000c0947 */ /* 0x000fea0003800000 */
[----:B------:R-:W-:-:S04]  /*1400*/  UIADD3 UR4, UPT, UPT, -UR6, URZ, URZ ;  /* 0x000000ff06047290 */ /* 0x000fc8000fffe1ff */
[----:B------:R-:W-:-:S09]  /*1410*/  UISETP.GE.AND UP0, UPT, UR6, UR4, UPT ;  /* 0x000000040600728c */ /* 0x000fd2000bf06270 */
[----:B------:R-:W-:Y:S05]  /*1420*/  BRA.U !UP0, `(.L_x_25) ;  /* 0x0000001508ec7547 */ /* 0x000fea000b800000 */
[----:B------:R-:W0:Y:S01]  /*1430*/  S2R R5, SR_CgaCtaId ;  /* 0x0000000000057919 */ /* 0x000e220000008800 */
[----:B------:R-:W-:Y:S02]  /*1440*/  UIADD3 UR4, UPT, UPT, UR6, 0x1, UR6 ;  /* 0x0000000106047890 */ /* 0x000fe4000fffe006 */
[C---:B-1----:R-:W-:Y:S01]  /*1450*/  VIADD R15, R7.reuse, -UR6 ;  /* 0x80000006070f7c36 */ /* 0x042fe20008000000 */
[----:B------:R-:W-:Y:S01]  /*1460*/  MOV R0, 0x400 ;  /* 0x0000040000007802 */ /* 0x000fe20000000f00 */
[----:B------:R-:W-:Y:S02]  /*1470*/  IMAD.U32 R2, RZ, RZ, UR6 ;  /* 0x00000006ff027e24 */ /* 0x000fe4000f8e00ff */
[----:B------:R-:W-:Y:S02]  /*1480*/  VIADD R7, R7, UR6 ;  /* 0x0000000607077c36 */ /* 0x000fe40008000000 */
[----:B------:R-:W-:Y:S02]  /*1490*/  IMAD.U32 R20, RZ, RZ, UR4 ;  /* 0x00000004ff147e24 */ /* 0x000fe4000f8e00ff */
[----:B------:R-:W-:-:S02]  /*14a0*/  IMAD R9, R2, 0x41, R15 ;  /* 0x0000004102097824 */ /* 0x000fc400078e020f */
[----:B------:R-:W-:Y:S01]  /*14b0*/  IMAD.MOV.U32 R11, RZ, RZ, 0x7fffffff ;  /* 0x7fffffffff0b7424 */ /* 0x000fe200078e00ff */
[C---:B------:R-:W-:Y:S01]  /*14c0*/  LOP3.LUT R23, R20.reuse, 0xf, RZ, 0xc0, !PT ;  /* 0x0000000f14177812 */ /* 0x040fe200078ec0ff */
[----:B------:R-:W-:Y:S01]  /*14d0*/  IMAD.MOV.U32 R13, RZ, RZ, RZ ;  /* 0x000000ffff0d7224 */ /* 0x000fe200078e00ff */
[C---:B------:R-:W-:Y:S01]  /*14e0*/  LOP3.LUT R21, R20.reuse, 0x7, RZ, 0xc0, !PT ;  /* 0x0000000714157812 */ /* 0x040fe200078ec0ff */
[----:B------:R-:W-:Y:S01]  /*14f0*/  VIADD R15, R15, UR5 ;  /* 0x000000050f0f7c36 */ /* 0x000fe20008000000 */
[----:B------:R-:W-:Y:S02]  /*1500*/  LOP3.LUT R20, R20, 0x3, RZ, 0xc0, !PT ;  /* 0x0000000314147812 */ /* 0x000fe400078ec0ff */
[----:B0-----:R-:W-:-:S04]  /*1510*/  LEA R0, R5, R0, 0x18 ;  /* 0x0000000005007211 */ /* 0x001fc800078ec0ff */
[----:B------:R-:W-:-:S07]  /*1520*/  IADD3 R9, PT, PT, R9, 0x7, R0 ;  /* 0x0000000709097810 */ /* 0x000fce0007ffe000 */
.L_x_35:
[----:B------:R-:W-:Y:S01]  /*1530*/  BSSY.RELIABLE B1, `(.L_x_26) ;  /* 0x0000165000017945 */ /* 0x000fe20003800100 */
[----:B------:R-:W-:-:S07]  /*1540*/  VIMNMX R24, PT, PT, R26, R18, !PT ;  /* 0x000000121a187248 */ /* 0x000fce0007fe0100 */
.L_x_34:
[----:B---34-:R-:W-:Y:S02]  /*1550*/  IMAD R17, RZ, RZ, -UR6 ;  /* 0x80000006ff117e24 */ /* 0x018fe4000f8e02ff */
[----:B------:R-:W-:Y:S02]  /*1560*/  IMAD.MOV.U32 R32, RZ, RZ, RZ ;  /* 0x000000ffff207224 */ /* 0x000fe400078e00ff */
[----:B------:R-:W-:-:S07]  /*1570*/  IMAD.MOV.U32 R19, RZ, RZ, R17 ;  /* 0x000000ffff137224 */ /* 0x000fce00078e0011 */
.L_x_33:
[----:B------:R-:W0:Y:S01]  /*1580*/  LDCU UR7, c[0x0][0x380] ;  /* 0x00007000ff0777ac */ /* 0x000e220008000800 */
[----:B------:R-:W-:Y:S01]  /*1590*/  ISETP.NE.AND P1, PT, R23, RZ, PT ;  /* 0x000000ff1700720c */ /* 0x000fe20003f25270 */
[----:B------:R-:W-:Y:S01]  /*15a0*/  IMAD.IADD R22, R27, 0x1, R19 ;  /* 0x000000011b167824 */ /* 0x000fe200078e0213 */
[----:B------:R-:W-:Y:S01]  /*15b0*/  UIADD3 UR4, UPT, UPT, UR6, UR6, URZ ;  /* 0x0000000606047290 */ /* 0x000fe2000fffe0ff */
[----:B------:R-:W-:Y:S02]  /*15c0*/  IMAD.IADD R34, R29, 0x1, R18 ;  /* 0x000000011d227824 */ /* 0x000fe400078e0212 */
[----:B------:R-:W-:Y:S01]  /*15d0*/  IMAD.MOV.U32 R31, RZ, RZ, R17 ;  /* 0x000000ffff1f7224 */ /* 0x000fe200078e0011 */
[----:B------:R-:W-:Y:S01]  /*15e0*/  UISETP.GE.U32.AND UP0, UPT, UR4, 0xf, UPT ;  /* 0x0000000f0400788c */ /* 0x000fe2000bf06070 */
[----:B0-----:R-:W-:-:S08]  /*15f0*/  IMAD.U32 R5, RZ, RZ, UR7 ;  /* 0x00000007ff057e24 */ /* 0x001fd0000f8e00ff */
[----:B------:R-:W-:Y:S05]  /*1600*/  BRA.U !UP0, `(.L_x_27) ;  /* 0x0000000908747547 */ /* 0x000fea000b800000 */
[----:B------:R-:W-:Y:S01]  /*1610*/  UIADD3 UR4, UPT, UPT, UR4, 0x1, URZ ;  /* 0x0000000104047890 */ /* 0x000fe2000fffe0ff */
[----:B------:R-:W-:Y:S02]  /*1620*/  IMAD.IADD R30, R15, 0x1, R18 ;  /* 0x000000010f1e7824 */ /* 0x000fe400078e0212 */
[----:B------:R-:W-:Y:S01]  /*1630*/  IMAD.IADD R28, R3, 0x1, R19 ;  /* 0x00000001031c7824 */ /* 0x000fe200078e0213 */
[----:B------:R-:W-:Y:S01]  /*1640*/  ULOP3.LUT UR4, UR4, 0xfffffff0, URZ, 0xc0, !UPT ;  /* 0xfffffff004047892 */ /* 0x000fe2000f8ec0ff */
[----:B------:R-:W-:Y:S02]  /*1650*/  IMAD.MOV.U32 R31, RZ, RZ, R17 ;  /* 0x000000ffff1f7224 */ /* 0x000fe400078e0011 */
[----:B------:R-:W-:Y:S01]  /*1660*/  IMAD R30, R22, R5, R30 ;  /* 0x00000005161e7224 */ /* 0x000fe200078e021e */
[----:B------:R-:W-:Y:S01]  /*1670*/  UIADD3 UR4, UPT, UPT, -UR4, URZ, URZ ;  /* 0x000000ff04047290 */ /* 0x000fe2000fffe1ff */
[----:B------:R-:W-:-:S05]  /*1680*/  IMAD R28, R28, 0x40, R9 ;  /* 0x000000401c1c7824 */ /* 0x000fca00078e0209 */
[----:B------:R-:W-:-:S07]  /*1690*/  IMAD.U32 R33, RZ, RZ, UR4 ;  /* 0x00000004ff217e24 */ /* 0x000fce000f8e00ff */
.L_x_28:
[----:B------:R-:W0:Y:S01]  /*16a0*/  LDCU.64 UR8, c[0x0][0x398] ;  /* 0x00007300ff0877ac */ /* 0x000e220008000a00 */
[----:B------:R-:W1:Y:S04]  /*16b0*/  LDS.U8 R10, [R28+-0x6] ;  /* 0xfffffa001c0a7984 */ /* 0x000e680000000000 */
[----:B------:R-:W2:Y:S01]  /*16c0*/  LDS.U8 R8, [R28+-0x7] ;  /* 0xfffff9001c087984 */ /* 0x000ea20000000000 */
[----:B0-----:R-:W-:-:S04]  /*16d0*/  IADD3 R36, P0, PT, R30, UR8, RZ ;  /* 0x000000081e247c10 */ /* 0x001fc8000ff1e0ff */
[----:B------:R-:W-:-:S05]  /*16e0*/  LEA.HI.X.SX32 R37, R30, UR9, 0x1, P0 ;  /* 0x000000091e257c11 */ /* 0x000fca00080f0eff */
[----:B------:R-:W1:Y:S04]  /*16f0*/  LDG.E.U8 R2, desc[UR12][R36.64+0x1] ;  /* 0x0000010c24027981 */ /* 0x000e68000c1e1100 */
[----:B------:R-:W2:Y:S04]  /*1700*/  LDG.E.U8 R0, desc[UR12][R36.64] ;  /* 0x0000000c24007981 */ /* 0x000ea8000c1e1100 */
[----:B------:R-:W3:Y:S04]  /*1710*/  LDG.E.U8 R4, desc[UR12][R36.64+0x2] ;  /* 0x0000020c24047981 */ /* 0x000ee8000c1e1100 */
[----:B------:R-:W4:Y:S01]  /*1720*/  LDG.E.U8 R6, desc[UR12][R36.64+0x3] ;  /* 0x0000030c24067981 */ /* 0x000f22000c1e1100 */
[----:B-1----:R-:W-:-:S02]  /*1730*/  VIMNMX.U16x2 R14, PT, PT, R10, R2, PT ;  /* 0x000000020a0e7248 */ /* 0x002fc40003fe0200 */
[----:B------:R-:W-:Y:S02]  /*1740*/  VIMNMX.U16x2 R10, PT, PT, R10, R2, !PT ;  /* 0x000000020a0a7248 */ /* 0x000fe40007fe0200 */
[----:B------:R-:W5:Y:S01]  /*1750*/  LDG.E.U8 R2, desc[UR12][R36.64+0x5] ;  /* 0x0000050c24027981 */ /* 0x000f62000c1e1100 */
[CC--:B--2---:R-:W-:Y:S02]  /*1760*/  VIMNMX.U16x2 R12, PT, PT, R8.reuse, R0.reuse, PT ;  /* 0x00000000080c7248 */ /* 0x0c4fe40003fe0200 */
[----:B------:R-:W-:Y:S02]  /*1770*/  VIMNMX.U16x2 R8, PT, PT, R8, R0, !PT ;  /* 0x0000000008087248 */ /* 0x000fe40007fe0200 */
[----:B------:R-:W2:Y:S01]  /*1780*/  LDG.E.U8 R0, desc[UR12][R36.64+0x4] ;  /* 0x0000040c24007981 */ /* 0x000ea2000c1e1100 */
[----:B------:R-:W-:-:S05]  /*1790*/  IMAD.MOV R12, RZ, RZ, -R12 ;  /* 0x000000ffff0c7224 */ /* 0x000fca00078e0a0c */
[----:B------:R-:W-:-:S05]  /*17a0*/  PRMT R25, R12, 0x7710, RZ ;  /* 0x000077100c197816 */ /* 0x000fca00000000ff */
[----:B------:R-:W-:Y:S02]  /*17b0*/  IMAD.IADD R12, R8, 0x1, R25 ;  /* 0x00000001080c7824 */ /* 0x000fe400078e0219 */
[----:B------:R-:W3:Y:S01]  /*17c0*/  LDS.U8 R8, [R28+-0x5] ;  /* 0xfffffb001c087984 */ /* 0x000ee20000000000 */
[----:B------:R-:W-:-:S05]  /*17d0*/  IMAD.MOV R14, RZ, RZ, -R14 ;  /* 0x000000ffff0e7224 */ /* 0x000fca00078e0a0e */
[----:B------:R-:W-:-:S05]  /*17e0*/  PRMT R25, R14, 0x7710, RZ ;  /* 0x000077100e197816 */ /* 0x000fca00000000ff */
[----:B------:R-:W-:Y:S01]  /*17f0*/  IMAD.IADD R10, R10, 0x1, R25 ;  /* 0x000000010a0a7824 */ /* 0x000fe200078e0219 */
[----:B------:R-:W-:-:S04]  /*1800*/  LOP3.LUT R35, R12, 0xffff, RZ, 0xc0, !PT ;  /* 0x0000ffff0c237812 */ /* 0x000fc800078ec0ff */
[----:B------:R-:W-:-:S04]  /*1810*/  LOP3.LUT R10, R10, 0xffff, RZ, 0xc0, !PT ;  /* 0x0000ffff0a0a7812 */ /* 0x000fc800078ec0ff */
[----:B------:R-:W-:Y:S02]  /*1820*/  IADD3 R35, PT, PT, R10, R35, R32 ;  /* 0x000000230a237210 */ /* 0x000fe40007ffe020 */
[CC--:B---3--:R-:W-:Y:S02]  /*1830*/  VIMNMX.U16x2 R10, PT, PT, R8.reuse, R4.reuse, PT ;  /* 0x00000004080a7248 */ /* 0x0c8fe40003fe0200 */
[----:B------:R-:W-:Y:S02]  /*1840*/  VIMNMX.U16x2 R12, PT, PT, R8, R4, !PT ;  /* 0x00000004080c7248 */ /* 0x000fe40007fe0200 */
[----:B------:R-:W4:Y:S04]  /*1850*/  LDS.U8 R8, [R28+-0x4] ;  /* 0xfffffc001c087984 */ /* 0x000f280000000000 */
[----:B------:R-:W3:Y:S01]  /*1860*/  LDG.E.U8 R4, desc[UR12][R36.64+0x6] ;  /* 0x0000060c24047981 */ /* 0x000ee2000c1e1100 */
[----:B----4-:R-:W-:-:S02]  /*1870*/  VIMNMX.U16x2 R14, PT, PT, R8, R6, PT ;  /* 0x00000006080e7248 */ /* 0x010fc40003fe0200 */
[----:B------:R-:W-:Y:S02]  /*1880*/  VIMNMX.U16x2 R8, PT, PT, R8, R6, !PT ;  /* 0x0000000608087248 */ /* 0x000fe40007fe0200 */
[----:B------:R-:W4:Y:S01]  /*1890*/  LDG.E.U8 R6, desc[UR12][R36.64+0x7] ;  /* 0x0000070c24067981 */ /* 0x000f22000c1e1100 */
[--C-:B------:R-:W-:Y:S01]  /*18a0*/  IMAD.MOV R25, RZ, RZ, -R10.reuse ;  /* 0x000000ffff197224 */ /* 0x100fe200078e0a0a */
[----:B------:R-:W-:Y:S01]  /*18b0*/  PRMT R10, R12, 0x7610, R10 ;  /* 0x000076100c0a7816 */ /* 0x000fe2000000000a */
[----:B------:R-:W-:-:S03]  /*18c0*/  IMAD.MOV R14, RZ, RZ, -R14 ;  /* 0x000000ffff0e7224 */ /* 0x000fc600078e0a0e */
[----:B------:R-:W-:-:S05]  /*18d0*/  PRMT R25, R25, 0x7710, RZ ;  /* 0x0000771019197816 */ /* 0x000fca00000000ff */
[----:B------:R-:W-:Y:S01]  /*18e0*/  IMAD.IADD R10, R10, 0x1, R25 ;  /* 0x000000010a0a7824 */ /* 0x000fe200078e0219 */
[----:B------:R-:W-:-:S05]  /*18f0*/  PRMT R25, R14, 0x7710, RZ ;  /* 0x000077100e197816 */ /* 0x000fca00000000ff */
[----:B------:R-:W-:Y:S01]  /*1900*/  IMAD.IADD R8, R8, 0x1, R25 ;  /* 0x0000000108087824 */ /* 0x000fe200078e0219 */
[----:B------:R-:W-:-:S04]  /*1910*/  LOP3.LUT R10, R10, 0xffff, RZ, 0xc0, !PT ;  /* 0x0000ffff0a0a7812 */ /* 0x000fc800078ec0ff */
[----:B------:R-:W-:-:S04]  /*1920*/  LOP3.LUT R8, R8, 0xffff, RZ, 0xc0, !PT ;  /* 0x0000ffff08087812 */ /* 0x000fc800078ec0ff */
[----:B------:R-:W-:Y:S02]  /*1930*/  IADD3 R35, PT, PT, R8, R10, R35 ;  /* 0x0000000a08237210 */ /* 0x000fe40007ffe023 */
[----:B------:R-:W5:Y:S04]  /*1940*/  LDS.U8 R10, [R28+-0x2] ;  /* 0xfffffe001c0a7984 */ /* 0x000f680000000000 */
[----:B------:R-:W2:Y:S01]  /*1950*/  LDS.U8 R8, [R28+-0x3] ;  /* 0xfffffd001c087984 */ /* 0x000ea20000000000 */
[CC--:B-----5:R-:W-:Y:S02]  /*1960*/  VIMNMX.U16x2 R16, PT, PT, R10.reuse, R2.reuse, PT ;  /* 0x000000020a107248 */ /* 0x0e0fe40003fe0200 */
[----:B------:R-:W-:Y:S02]  /*1970*/  VIMNMX.U16x2 R10, PT, PT, R10, R2, !PT ;  /* 0x000000020a0a7248 */ /* 0x000fe40007fe0200 */
[----:B------:R-:W5:Y:S01]  /*1980*/  LDG.E.U8 R2, desc[UR12][R36.64+0x8] ;  /* 0x0000080c24027981 */ /* 0x000f62000c1e1100 */
[----:B--2---:R-:W-:-:S02]  /*1990*/  VIMNMX.U16x2 R12, PT, PT, R8, R0, PT ;  /* 0x00000000080c7248 */ /* 0x004fc40003fe0200 */
[----:B------:R-:W-:Y:S02]  /*19a0*/  VIMNMX.U16x2 R14, PT, PT, R8, R0, !PT ;  /* 0x00000000080e7248 */ /* 0x000fe40007fe0200 */
[----:B------:R-:W2:Y:S04]  /*19b0*/  LDG.E.U8 R0, desc[UR12][R36.64+0x9] ;  /* 0x0000090c24007981 */ /* 0x000ea8000c1e1100 */
[----:B------:R-:W3:Y:S02]  /*19c0*/  LDS.U8 R8, [R28+-0x1] ;  /* 0xffffff001c087984 */ /* 0x000ee40000000000 */
[CC--:B---3--:R-:W-:Y:S02]  /*19d0*/  VIMNMX.U16x2 R25, PT, PT, R8.reuse, R4.reuse, PT ;  /* 0x0000000408197248 */ /* 0x0c8fe40003fe0200 */
[----:B------:R-:W-:-:S02]  /*19e0*/  VIMNMX.U16x2 R8, PT, PT, R8, R4, !PT ;  /* 0x0000000408087248 */ /* 0x000fc40007fe0200 */
[----:B------:R-:W4:Y:S01]  /*19f0*/  LDS.U8 R4, [R28] ;  /* 0x000000001c047984 */ /* 0x000f220000000000 */
[----:B------:R-:W-:-:S05]  /*1a00*/  IMAD.MOV R25, RZ, RZ, -R25 ;  /* 0x000000ffff197224 */ /* 0x000fca00078e0a19 */
[----:B------:R-:W-:Y:S02]  /*1a10*/  PRMT R25, R25, 0x7710, RZ ;  /* 0x0000771019197816 */ /* 0x000fe400000000ff */
[CC--:B----4-:R-:W-:Y:S02]  /*1a20*/  VIMNMX.U16x2 R32, PT, PT, R4.reuse, R6.reuse, PT ;  /* 0x0000000604207248 */ /* 0x0d0fe40003fe0200 */
[----:B------:R-:W-:Y:S02]  /*1a30*/  VIMNMX.U16x2 R4, PT, PT, R4, R6, !PT ;  /* 0x0000000604047248 */ /* 0x000fe40007fe0200 */
[----:B------:R-:W-:Y:S01]  /*1a40*/  PRMT R6, R12, 0x7610, R6 ;  /* 0x000076100c067816 */ /* 0x000fe20000000006 */
[----:B------:R-:W-:-:S05]  /*1a50*/  IMAD.MOV R12, RZ, RZ, -R16 ;  /* 0x000000ffff0c7224 */ /* 0x000fca00078e0a10 */
[----:B------:R-:W-:-:S05]  /*1a60*/  PRMT R12, R12, 0x7710, RZ ;  /* 0x000077100c0c7816 */ /* 0x000fca00000000ff */
[----:B------:R-:W-:Y:S02]  /*1a70*/  IMAD.IADD R10, R10, 0x1, R12 ;  /* 0x000000010a0a7824 */ /* 0x000fe400078e020c */
[----:B------:R-:W-:Y:S02]  /*1a80*/  IMAD.IADD R12, R8, 0x1, R25 ;  /* 0x00000001080c7824 */ /* 0x000fe400078e0219 */
[----:B------:R-:W3:Y:S01]  /*1a90*/  LDG.E.U8 R8, desc[UR12][R36.64+0xa] ;  /* 0x00000a0c24087981 */ /* 0x000ee2000c1e1100 */
[----:B------:R-:W-:-:S05]  /*1aa0*/  IMAD.MOV R6, RZ, RZ, -R6 ;  /* 0x000000ffff067224 */ /* 0x000fca00078e0a06 */
[----:B------:R-:W-:Y:S01]  /*1ab0*/  PRMT R6, R6, 0x7710, RZ ;  /* 0x0000771006067816 */ /* 0x000fe200000000ff */
[----:B------:R-:W-:-:S04]  /*1ac0*/  IMAD.MOV R25, RZ, RZ, -R32 ;  /* 0x000000ffff197224 */ /* 0x000fc800078e0a20 */
[----:B------:R-:W-:Y:S01]  /*1ad0*/  IMAD.IADD R6, R14, 0x1, R6 ;  /* 0x000000010e067824 */ /* 0x000fe200078e0206 */
[----:B------:R-:W-:Y:S02]  /*1ae0*/  LOP3.LUT R10, R10, 0xffff, RZ, 0xc0, !PT ;  /* 0x0000ffff0a0a7812 */ /* 0x000fe400078ec0ff */
[----:B------:R-:W-:Y:S02]  /*1af0*/  PRMT R25, R25, 0x7710, RZ ;  /* 0x0000771019197816 */ /* 0x000fe400000000ff */
[----:B------:R-:W-:-:S04]  /*1b00*/  LOP3.LUT R6, R6, 0xffff, RZ, 0xc0, !PT ;  /* 0x0000ffff06067812 */ /* 0x000fc800078ec0ff */
[----:B------:R-:W-:Y:S01]  /*1b10*/  IADD3 R6, PT, PT, R10, R6, R35 ;  /* 0x000000060a067210 */ /* 0x000fe20007ffe023 */
[----:B------:R-:W-:Y:S01]  /*1b20*/  IMAD.IADD R4, R4, 0x1, R25 ;  /* 0x0000000104047824 */ /* 0x000fe200078e0219 */
[----:B------:R-:W4:Y:S01]  /*1b30*/  LDG.E.U8 R10, desc[UR12][R36.64+0xb] ;  /* 0x00000b0c240a7981 */ /* 0x000f22000c1e1100 */
[----:B------:R-:W-:-:S03]  /*1b40*/  LOP3.LUT R25, R12, 0xffff, RZ, 0xc0, !PT ;  /* 0x0000ffff0c197812 */ /* 0x000fc600078ec0ff */
[----:B------:R-:W-:-:S04]  /*1b50*/  LOP3.LUT R4, R4, 0xffff, RZ, 0xc0, !PT ;  /* 0x0000ffff04047812 */ /* 0x000fc800078ec0ff */
[----:B------:R-:W-:Y:S02]  /*1b60*/  IADD3 R14, PT, PT, R4, R25, R6 ;  /* 0x00000019040e7210 */ /* 0x000fe40007ffe006 */
[----:B------:R-:W5:Y:S04]  /*1b70*/  LDS.U8 R4, [R28+0x1] ;  /* 0x000001001c047984 */ /* 0x000f680000000000 */
[----:B------:R-:W2:Y:S01]  /*1b80*/  LDS.U8 R6, [R28+0x2] ;  /* 0x000002001c067984 */ /* 0x000ea20000000000 */
[CC--:B-----5:R-:W-:Y:S02]  /*1b90*/  VIMNMX.U16x2 R12, PT, PT, R4.reuse, R2.reuse, PT ;  /* 0x00000002040c7248 */ /* 0x0e0fe40003fe0200 */
[----:B------:R-:W-:Y:S02]  /*1ba0*/  VIMNMX.U16x2 R2, PT, PT, R4, R2, !PT ;  /* 0x0000000204027248 */ /* 0x000fe40007fe0200 */
[----:B--2---:R-:W-:-:S02]  /*1bb0*/  VIMNMX.U16x2 R4, PT, PT, R6, R0, PT ;  /* 0x0000000006047248 */ /* 0x004fc40003fe0200 */
[----:B------:R-:W-:Y:S02]  /*1bc0*/  VIMNMX.U16x2 R6, PT, PT, R6, R0, !PT ;  /* 0x0000000006067248 */ /* 0x000fe40007fe0200 */
[----:B------:R-:W2:Y:S01]  /*1bd0*/  LDG.E.U8 R0, desc[UR12][R36.64+0xc] ;  /* 0x00000c0c24007981 */ /* 0x000ea2000c1e1100 */
[----:B------:R-:W-:Y:S02]  /*1be0*/  IMAD.MOV R12, RZ, RZ, -R12 ;  /* 0x000000ffff0c7224 */ /* 0x000fe400078e0a0c */
[----:B------:R-:W-:-:S03]  /*1bf0*/  IMAD.MOV R4, RZ, RZ, -R4 ;  /* 0x000000ffff047224 */ /* 0x000fc600078e0a04 */
[----:B------:R-:W-:-:S05]  /*1c00*/  PRMT R25, R12, 0x7710, RZ ;  /* 0x000077100c197816 */ /* 0x000fca00000000ff */
[----:B------:R-:W-:Y:S01]  /*1c10*/  IMAD.IADD R12, R2, 0x1, R25 ;  /* 0x00000001020c7824 */ /* 0x000fe200078e0219 */
[----:B------:R-:W-:Y:S01]  /*1c20*/  PRMT R25, R4, 0x7710, RZ ;  /* 0x0000771004197816 */ /* 0x000fe200000000ff */
[----:B------:R-:W5:Y:S04]  /*1c30*/  LDG.E.U8 R2, desc[UR12][R36.64+0xd] ;  /* 0x00000d0c24027981 */ /* 0x000f68000c1e1100 */
[----:B------:R-:W5:Y:S01]  /*1c40*/  LDG.E.U8 R4, desc[UR12][R36.64+0xe] ;  /* 0x00000e0c24047981 */ /* 0x000f62000c1e1100 */
[----:B------:R-:W-:-:S03]  /*1c50*/  IMAD.IADD R16, R6, 0x1, R25 ;  /* 0x0000000106107824 */ /* 0x000fc600078e0219 */
[----:B------:R0:W5:Y:S01]  /*1c60*/  LDG.E.U8 R6, desc[UR12][R36.64+0xf] ;  /* 0x00000f0c24067981 */ /* 0x000162000c1e1100 */
[----:B------:R-:W-:-:S03]  /*1c70*/  LOP3.LUT R25, R12, 0xffff, RZ, 0xc0, !PT ;  /* 0x0000ffff0c197812 */ /* 0x000fc600078ec0ff */
[----:B------:R-:W3:Y:S01]  /*1c80*/  LDS.U8 R12, [R28+0x3] ;  /* 0x000003001c0c7984 */ /* 0x000ee20000000000 */
[----:B------:R-:W-:-:S04]  /*1c90*/  LOP3.LUT R16, R16, 0xffff, RZ, 0xc0, !PT ;  /* 0x0000ffff10107812 */ /* 0x000fc800078ec0ff */
[----:B------:R-:W-:Y:S02]  /*1ca0*/  IADD3 R25, PT, PT, R16, R25, R14 ;  /* 0x0000001910197210 */ /* 0x000fe40007ffe00e */
[CC--:B---3--:R-:W-:Y:S02]  /*1cb0*/  VIMNMX.U16x2 R14, PT, PT, R12.reuse, R8.reuse, PT ;  /* 0x000000080c0e7248 */ /* 0x0c8fe40003fe0200 */
[----:B------:R-:W-:Y:S02]  /*1cc0*/  VIMNMX.U16x2 R12, PT, PT, R12, R8, !PT ;  /* 0x000000080c0c7248 */ /* 0x000fe40007fe0200 */
[----:B------:R-:W4:Y:S01]  /*1cd0*/  LDS.U8 R8, [R28+0x4] ;  /* 0x000004001c087984 */ /* 0x000f220000000000 */
[----:B------:R-:W-:-:S05]  /*1ce0*/  IMAD.MOV R14, RZ, RZ, -R14 ;  /* 0x000000ffff0e7224 */ /* 0x000fca00078e0a0e */
[----:B------:R-:W-:-:S05]  /*1cf0*/  PRMT R35, R14, 0x7710, RZ ;  /* 0x000077100e237816 */ /* 0x000fca00000000ff */
[----:B------:R-:W-:Y:S01]  /*1d00*/  IMAD.IADD R12, R12, 0x1, R35 ;  /* 0x000000010c0c7824 */ /* 0x000fe200078e0223 */
[----:B----4-:R-:W-:-:S05]  /*1d10*/  VIMNMX.U16x2 R16, PT, PT, R8, R10, PT ;  /* 0x0000000a08107248 */ /* 0x010fca0003fe0200 */
[----:B------:R-:W-:Y:S01]  /*1d20*/  IMAD.MOV R16, RZ, RZ, -R16 ;  /* 0x000000ffff107224 */ /* 0x000fe200078e0a10 */
[----:B------:R-:W-:Y:S02]  /*1d30*/  VIMNMX.U16x2 R8, PT, PT, R8, R10, !PT ;  /* 0x0000000a08087248 */ /* 0x000fe40007fe0200 */
[----:B------:R-:W-:Y:S01]  /*1d40*/  LOP3.LUT R12, R12, 0xffff, RZ, 0xc0, !PT ;  /* 0x0000ffff0c0c7812 */ /* 0x000fe200078ec0ff */
[----:B------:R-:W-:Y:S01]  /*1d50*/  LDS.U8 R10, [R28+0x6] ;  /* 0x000006001c0a7984 */ /* 0x000fe20000000000 */
[----:B0-----:R-:W-:-:S05]  /*1d60*/  PRMT R37, R16, 0x7710, RZ ;  /* 0x0000771010257816 */ /* 0x001fca00000000ff */
[----:B------:R-:W-:Y:S02]  /*1d70*/  IMAD.IADD R14, R8, 0x1, R37 ;  /* 0x00000001080e7824 */ /* 0x000fe400078e0225 */
[----:B------:R-:W2:Y:S03]  /*1d80*/  LDS.U8 R8, [R28+0x5] ;  /* 0x000005001c087984 */ /* 0x000ea60000000000 */
[----:B------:R-:W-:-:S04]  /*1d90*/  LOP3.LUT R14, R14, 0xffff, RZ, 0xc0, !PT ;  /* 0x0000ffff0e0e7812 */ /* 0x000fc800078ec0ff */
[----:B------:R-:W-:Y:S02]  /*1da0*/  IADD3 R25, PT, PT, R14, R12, R25 ;  /* 0x0000000c0e197210 */ /* 0x000fe40007ffe019 */
[----:B------:R-:W0:Y:S04]  /*1db0*/  LDS.U8 R12, [R28+0x7] ;  /* 0x000007001c0c7984 */ /* 0x000e280000000000 */
[----:B------:R1:W3:Y:S01]  /*1dc0*/  LDS.U8 R14, [R28+0x8] ;  /* 0x000008001c0e7984 */ /* 0x0002e20000000000 */
[----:B------:R-:W-:-:S05]  /*1dd0*/  VIADD R33, R33, 0x10 ;  /* 0x0000001021217836 */ /* 0x000fca0000000000 */
[----:B------:R-:W-:Y:S01]  /*1de0*/  ISETP.NE.AND P0, PT, R33, RZ, PT ;  /* 0x000000ff2100720c */ /* 0x000fe20003f05270 */
[----:B------:R-:W-:Y:S02]  /*1df0*/  VIADD R31, R31, 0x10 ;  /* 0x000000101f1f7836 */ /* 0x000fe40000000000 */
[----:B-1----:R-:W-:Y:S02]  /*1e00*/  VIADD R28, R28, 0x10 ;  /* 0x000000101c1c7836 */ /* 0x002fe40000000000 */
[----:B------:R-:W-:Y:S01]  /*1e10*/  VIADD R30, R30, 0x10 ;  /* 0x000000101e1e7836 */ /* 0x000fe20000000000 */
[----:B--2---:R-:W-:-:S05]  /*1e20*/  VIMNMX.U16x2 R16, PT, PT, R8, R0, PT ;  /* 0x0000000008107248 */ /* 0x004fca0003fe0200 */
[----:B------:R-:W-:Y:S01]  /*1e30*/  IMAD.MOV R16, RZ, RZ, -R16 ;  /* 0x000000ffff107224 */ /* 0x000fe200078e0a10 */
[----:B------:R-:W-:-:S04]  /*1e40*/  VIMNMX.U16x2 R0, PT, PT, R8, R0, !PT ;  /* 0x0000000008007248 */ /* 0x000fc80007fe0200 */
[----:B------:R-:W-:Y:S02]  /*1e50*/  PRMT R35, R16, 0x7710, RZ ;  /* 0x0000771010237816 */ /* 0x000fe400000000ff */
[CC--:B-----5:R-:W-:Y:S02]  /*1e60*/  VIMNMX.U16x2 R8, PT, PT, R10.reuse, R2.reuse, PT ;  /* 0x000000020a087248 */ /* 0x0e0fe40003fe0200 */
[----:B------:R-:W-:Y:S01]  /*1e70*/  VIMNMX.U16x2 R2, PT, PT, R10, R2, !PT ;  /* 0x000000020a027248 */ /* 0x000fe20007fe0200 */
[----:B------:R-:W-:Y:S01]  /*1e80*/  IMAD.IADD R10, R0, 0x1, R35 ;  /* 0x00000001000a7824 */ /* 0x000fe200078e0223 */
[CC--:B0-----:R-:W-:Y:S01]  /*1e90*/  VIMNMX.U16x2 R0, PT, PT, R12.reuse, R4.reuse, PT ;  /* 0x000000040c007248 */ /* 0x0c1fe20003fe0200 */
[----:B------:R-:W-:Y:S01]  /*1ea0*/  IMAD.MOV R35, RZ, RZ, -R8 ;  /* 0x000000ffff237224 */ /* 0x000fe200078e0a08 */
[----:B------:R-:W-:Y:S02]  /*1eb0*/  VIMNMX.U16x2 R4, PT, PT, R12, R4, !PT ;  /* 0x000000040c047248 */ /* 0x000fe40007fe0200 */
[----:B---3--:R-:W-:-:S02]  /*1ec0*/  VIMNMX.U16x2 R8, PT, PT, R14, R6, PT ;  /* 0x000000060e087248 */ /* 0x008fc40003fe0200 */
[----:B------:R-:W-:Y:S02]  /*1ed0*/  PRMT R12, R0, 0x7610, R12 ;  /* 0x00007610000c7816 */ /* 0x000fe4000000000c */
[----:B------:R-:W-:Y:S01]  /*1ee0*/  PRMT R35, R35, 0x7710, RZ ;  /* 0x0000771023237816 */ /* 0x000fe200000000ff */
[----:B------:R-:W-:Y:S02]  /*1ef0*/  IMAD.MOV R8, RZ, RZ, -R8 ;  /* 0x000000ffff087224 */ /* 0x000fe400078e0a08 */
[----:B------:R-:W-:Y:S01]  /*1f00*/  IMAD.MOV R12, RZ, RZ, -R12 ;  /* 0x000000ffff0c7224 */ /* 0x000fe200078e0a0c */
[----:B------:R-:W-:Y:S01]  /*1f10*/  VIMNMX.U16x2 R6, PT, PT, R14, R6, !PT ;  /* 0x000000060e067248 */ /* 0x000fe20007fe0200 */
[----:B------:R-:W-:Y:S01]  /*1f20*/  IMAD.IADD R0, R2, 0x1, R35 ;  /* 0x0000000102007824 */ /* 0x000fe200078e0223 */
[----:B------:R-:W-:Y:S02]  /*1f30*/  PRMT R37, R8, 0x7710, RZ ;  /* 0x0000771008257816 */ /* 0x000fe400000000ff */
[----:B------:R-:W-:-:S02]  /*1f40*/  PRMT R35, R12, 0x7710, RZ ;  /* 0x000077100c237816 */ /* 0x000fc400000000ff */
        /* <DEDUP_REMOVED lines=9> */
.L_x_27:
[----:B------:R-:W-:Y:S01]  /*1fe0*/  IMAD R34, R22, R5, R34 ;  /* 0x0000000516227224 */ /* 0x000fe200078e0222 */
[----:B------:R-:W-:Y:S06]  /*1ff0*/  @!P1 BRA `(.L_x_29) ;  /* 0x0000000800ac9947 */ /* 0x000fec0003800000 */
[----:B------:R-:W0:Y:S01]  /*2000*/  S2UR UR7, SR_CgaCtaId ;  /* 0x00000000000779c3 */ /* 0x000e220000008800 */
[----:B------:R-:W-:Y:S01]  /*2010*/  VIADD R0, R23, 0xffffffff ;  /* 0xffffffff17007836 */ /* 0x000fe20000000000 */
[----:B------:R-:W-:Y:S01]  /*2020*/  UMOV UR4, 0x400 ;  /* 0x0000040000047882 */ /* 0x000fe20000000000 */
[----:B------:R-:W-:Y:S02]  /*2030*/  IADD3 R33, PT, PT, R19, UR6, R3 ;  /* 0x0000000613217c10 */ /* 0x000fe4000fffe003 */
[----:B------:R-:W-:Y:S02]  /*2040*/  ISETP.NE.AND P1, PT, R21, RZ, PT ;  /* 0x000000ff1500720c */ /* 0x000fe40003f25270 */
[----:B------:R-:W-:Y:S01]  /*2050*/  ISETP.GE.U32.AND P0, PT, R0, 0x7, PT ;  /* 0x000000070000780c */ /* 0x000fe20003f06070 */
[----:B0-----:R-:W-:-:S06]  /*2060*/  ULEA UR4, UR7, UR4, 0x18 ;  /* 0x0000000407047291 */ /* 0x001fcc000f8ec0ff */
[----:B------:R-:W-:-:S06]  /*2070*/  LEA R33, R33, UR4, 0x6 ;  /* 0x0000000421217c11 */ /* 0x000fcc000f8e30ff */
[----:B------:R-:W-:Y:S05]  /*2080*/  @!P0 BRA `(.L_x_30) ;  /* 0x0000000400388947 */ /* 0x000fea0003800000 */
[----:B------:R-:W0:Y:S01]  /*2090*/  LDCU.64 UR8, c[0x0][0x398] ;  /* 0x00007300ff0877ac */ /* 0x000e220008000a00 */
[----:B------:R-:W-:-:S05]  /*20a0*/  IMAD.IADD R0, R34, 0x1, R31 ;  /* 0x0000000122007824 */ /* 0x000fca00078e021f */
[----:B0-----:R-:W-:-:S04]  /*20b0*/  IADD3 R36, P0, PT, R0, UR8, RZ ;  /* 0x0000000800247c10 */ /* 0x001fc8000ff1e0ff */
[----:B------:R-:W-:-:S05]  /*20c0*/  LEA.HI.X.SX32 R37, R0, UR9, 0x1, P0 ;  /* 0x0000000900257c11 */ /* 0x000fca00080f0eff */
[----:B------:R-:W2:Y:S04]  /*20d0*/  LDG.E.U8 R0, desc[UR12][R36.64] ;  /* 0x0000000c24007981 */ /* 0x000ea8000c1e1100 */
[----:B------:R-:W3:Y:S04]  /*20e0*/  LDG.E.U8 R2, desc[UR12][R36.64+0x1] ;  /* 0x0000010c24027981 */ /* 0x000ee8000c1e1100 */
[----:B------:R-:W4:Y:S04]  /*20f0*/  LDG.E.U8 R4, desc[UR12][R36.64+0x2] ;  /* 0x0000020c24047981 */ /* 0x000f28000c1e1100 */
[----:B------:R-:W5:Y:S04]  /*2100*/  LDG.E.U8 R6, desc[UR12][R36.64+0x3] ;  /* 0x0000030c24067981 */ /* 0x000f68000c1e1100 */
[----:B------:R-:W5:Y:S04]  /*2110*/  LDG.E.U8 R8, desc[UR12][R36.64+0x4] ;  /* 0x0000040c24087981 */ /* 0x000f68000c1e1100 */
[----:B------:R-:W5:Y:S04]  /*2120*/  LDG.E.U8 R10, desc[UR12][R36.64+0x5] ;  /* 0x0000050c240a7981 */ /* 0x000f68000c1e1100 */
[----:B------:R-:W5:Y:S04]  /*2130*/  LDG.E.U8 R12, desc[UR12][R36.64+0x6] ;  /* 0x0000060c240c7981 */ /* 0x000f68000c1e1100 */
[----:B------:R0:W5:Y:S01]  /*2140*/  LDG.E.U8 R14, desc[UR12][R36.64+0x7] ;  /* 0x0000070c240e7981 */ /* 0x000162000c1e1100 */
[----:B------:R-:W-:Y:S01]  /*2150*/  IADD3 R35, PT, PT, R33, R7, R31 ;  /* 0x0000000721237210 */ /* 0x000fe20007ffe01f */
[----:B------:R-:W-:-:S04]  /*2160*/  VIADD R31, R31, 0x8 ;  /* 0x000000081f1f7836 */ /* 0x000fc80000000000 */
[----:B------:R-:W2:Y:S02]  /*2170*/  LDS.U8 R16, [R35] ;  /* 0x0000000023107984 */ /* 0x000ea40000000000 */
[CC--:B--2---:R-:W-:Y:S02]  /*2180*/  VIMNMX.U16x2 R22, PT, PT, R16.reuse, R0.reuse, PT ;  /* 0x0000000010167248 */ /* 0x0c4fe40003fe0200 */
[----:B------:R-:W-:Y:S02]  /*2190*/  VIMNMX.U16x2 R16, PT, PT, R16, R0, !PT ;  /* 0x0000000010107248 */ /* 0x000fe40007fe0200 */
[----:B------:R-:W3:Y:S02]  /*21a0*/  LDS.U8 R0, [R35+0x1] ;  /* 0x0000010023007984 */ /* 0x000ee40000000000 */
[CC--:B---3--:R-:W-:Y:S02]  /*21b0*/  VIMNMX.U16x2 R25, PT, PT, R0.reuse, R2.reuse, PT ;  /* 0x0000000200197248 */ /* 0x0c8fe40003fe0200 */
[----:B------:R-:W-:-:S02]  /*21c0*/  VIMNMX.U16x2 R2, PT, PT, R0, R2, !PT ;  /* 0x0000000200027248 */ /* 0x000fc40007fe0200 */
[----:B------:R-:W4:Y:S02]  /*21d0*/  LDS.U8 R0, [R35+0x2] ;  /* 0x0000020023007984 */ /* 0x000f240000000000 */
[CC--:B----4-:R-:W-:Y:S02]  /*21e0*/  VIMNMX.U16x2 R28, PT, PT, R0.reuse, R4.reuse, PT ;  /* 0x00000004001c7248 */ /* 0x0d0fe40003fe0200 */
[----:B------:R-:W-:Y:S02]  /*21f0*/  VIMNMX.U16x2 R4, PT, PT, R0, R4, !PT ;  /* 0x0000000400047248 */ /* 0x000fe40007fe0200 */
[----:B------:R-:W5:Y:S02]  /*2200*/  LDS.U8 R0, [R35+0x3] ;  /* 0x0000030023007984 */ /* 0x000f640000000000 */
[CC--:B-----5:R-:W-:Y:S02]  /*2210*/  VIMNMX.U16x2 R30, PT, PT, R0.reuse, R6.reuse, PT ;  /* 0x00000006001e7248 */ /* 0x0e0fe40003fe0200 */
[----:B------:R-:W-:-:S02]  /*2220*/  VIMNMX.U16x2 R0, PT, PT, R0, R6, !PT ;  /* 0x0000000600007248 */ /* 0x000fc40007fe0200 */
[----:B------:R-:W-:Y:S01]  /*2230*/  PRMT R6, R22, 0x7610, R6 ;  /* 0x0000761016067816 */ /* 0x000fe20000000006 */
[----:B------:R-:W-:Y:S01]  /*2240*/  IMAD.MOV R30, RZ, RZ, -R30 ;  /* 0x000000ffff1e7224 */ /* 0x000fe200078e0a1e */
[----:B------:R-:W-:-:S03]  /*2250*/  PRMT R22, R25, 0x7610, R22 ;  /* 0x0000761019167816 */ /* 0x000fc60000000016 */
[----:B------:R-:W-:Y:S02]  /*2260*/  IMAD.MOV R6, RZ, RZ, -R6 ;  /* 0x000000ffff067224 */ /* 0x000fe400078e0a06 */
[----:B------:R-:W-:-:S03]  /*2270*/  IMAD.MOV R22, RZ, RZ, -R22 ;  /* 0x000000ffff167224 */ /* 0x000fc600078e0a16 */
[----:B------:R-:W-:Y:S02]  /*2280*/  PRMT R25, R6, 0x7710, RZ ;  /* 0x0000771006197816 */ /* 0x000fe400000000ff */
[----:B0-----:R-:W-:Y:S01]  /*2290*/  PRMT R37, R22, 0x7710, RZ ;  /* 0x0000771016257816 */ /* 0x001fe200000000ff */
[----:B------:R-:W-:Y:S02]  /*22a0*/  LDS.U8 R6, [R35+0x7] ;  /* 0x0000070023067984 */ /* 0x000fe40000000000 */
[----:B------:R-:W-:Y:S02]  /*22b0*/  IMAD.IADD R16, R16, 0x1, R25 ;  /* 0x0000000110107824 */ /* 0x000fe400078e0219 */
[----:B------:R-:W-:Y:S02]  /*22c0*/  IMAD.MOV R25, RZ, RZ, -R28 ;  /* 0x000000ffff197224 */ /* 0x000fe400078e0a1c */
[----:B------:R-:W-:Y:S01]  /*22d0*/  IMAD.IADD R22, R2, 0x1, R37 ;  /* 0x0000000102167824 */ /* 0x000fe200078e0225 */
[----:B------:R-:W-:Y:S01]  /*22e0*/  PRMT R37, R30, 0x7710, RZ ;  /* 0x000077101e257816 */ /* 0x000fe200000000ff */
[----:B------:R-:W-:Y:S01]  /*22f0*/  LDS.U8 R2, [R35+0x5] ;  /* 0x0000050023027984 */ /* 0x000fe20000000000 */
[----:B------:R-:W-:-:S02]  /*2300*/  PRMT R25, R25, 0x7710, RZ ;  /* 0x0000771019197816 */ /* 0x000fc400000000ff */
[----:B------:R-:W-:-:S03]  /*2310*/  LOP3.LUT R22, R22, 0xffff, RZ, 0xc0, !PT ;  /* 0x0000ffff16167812 */ /* 0x000fc600078ec0ff */
[----:B------:R-:W-:Y:S02]  /*2320*/  IMAD.IADD R28, R4, 0x1, R25 ;  /* 0x00000001041c7824 */ /* 0x000fe400078e0219 */
[----:B------:R-:W-:Y:S01]  /*2330*/  IMAD.IADD R25, R0, 0x1, R37 ;  /* 0x0000000100197824 */ /* 0x000fe200078e0225 */
[----:B------:R-:W-:Y:S01]  /*2340*/  LDS.U8 R4, [R35+0x6] ;  /* 0x0000060023047984 */ /* 0x000fe20000000000 */
[----:B------:R-:W-:-:S03]  /*2350*/  LOP3.LUT R37, R16, 0xffff, RZ, 0xc0, !PT ;  /* 0x0000ffff10257812 */ /* 0x000fc600078ec0ff */
[----:B------:R-:W0:Y:S01]  /*2360*/  LDS.U8 R0, [R35+0x4] ;  /* 0x0000040023007984 */ /* 0x000e220000000000 */
[----:B------:R-:W-:Y:S02]  /*2370*/  IADD3 R22, PT, PT, R22, R37, R32 ;  /* 0x0000002516167210 */ /* 0x000fe40007ffe020 */
[----:B------:R-:W-:Y:S02]  /*2380*/  LOP3.LUT R37, R28, 0xffff, RZ, 0xc0, !PT ;  /* 0x0000ffff1c257812 */ /* 0x000fe400078ec0ff */
[----:B------:R-:W-:-:S04]  /*2390*/  LOP3.LUT R25, R25, 0xffff, RZ, 0xc0, !PT ;  /* 0x0000ffff19197812 */ /* 0x000fc800078ec0ff */
[----:B------:R-:W-:Y:S02]  /*23a0*/  IADD3 R22, PT, PT, R25, R37, R22 ;  /* 0x0000002519167210 */ /* 0x000fe40007ffe016 */
[CC--:B0-----:R-:W-:Y:S02]  /*23b0*/  VIMNMX.U16x2 R16, PT, PT, R0.reuse, R8.reuse, PT ;  /* 0x0000000800107248 */ /* 0x0c1fe40003fe0200 */
[----:B------:R-:W-:Y:S02]  /*23c0*/  VIMNMX.U16x2 R0, PT, PT, R0, R8, !PT ;  /* 0x0000000800007248 */ /* 0x000fe40007fe0200 */
[CC--:B------:R-:W-:Y:S01]  /*23d0*/  VIMNMX.U16x2 R8, PT, PT, R2.reuse, R10.reuse, PT ;  /* 0x0000000a02087248 */ /* 0x0c0fe20003fe0200 */
[----:B------:R-:W-:Y:S01]  /*23e0*/  IMAD.MOV R16, RZ, RZ, -R16 ;  /* 0x000000ffff107224 */ /* 0x000fe200078e0a10 */
[----:B------:R-:W-:Y:S02]  /*23f0*/  VIMNMX.U16x2 R2, PT, PT, R2, R10, !PT ;  /* 0x0000000a02027248 */ /* 0x000fe40007fe0200 */
[CC--:B------:R-:W-:Y:S01]  /*2400*/  VIMNMX.U16x2 R10, PT, PT, R4.reuse, R12.reuse, PT ;  /* 0x0000000c040a7248 */ /* 0x0c0fe20003fe0200 */
[----:B------:R-:W-:Y:S01]  /*2410*/  IMAD.MOV R8, RZ, RZ, -R8 ;  /* 0x000000ffff087224 */ /* 0x000fe200078e0a08 */
[----:B------:R-:W-:-:S02]  /*2420*/  VIMNMX.U16x2 R12, PT, PT, R4, R12, !PT ;  /* 0x0000000c040c7248 */ /* 0x000fc40007fe0200 */
[CC--:B------:R-:W-:Y:S01]  /*2430*/  VIMNMX.U16x2 R4, PT, PT, R6.reuse, R14.reuse, PT ;  /* 0x0000000e06047248 */ /* 0x0c0fe20003fe0200 */
[----:B------:R-:W-:Y:S01]  /*2440*/  IMAD.MOV R10, RZ, RZ, -R10 ;  /* 0x000000ffff0a7224 */ /* 0x000fe200078e0a0a */
[----:B------:R-:W-:Y:S02]  /*2450*/  VIMNMX.U16x2 R14, PT, PT, R6, R14, !PT ;  /* 0x0000000e060e7248 */ /* 0x000fe40007fe0200 */
[----:B------:R-:W-:Y:S02]  /*2460*/  PRMT R6, R4, 0x7610, R6 ;  /* 0x0000761004067816 */ /* 0x000fe40000000006 */
[----:B------:R-:W-:Y:S02]  /*2470*/  PRMT R25, R16, 0x7710, RZ ;  /* 0x0000771010197816 */ /* 0x000fe400000000ff */
[----:B------:R-:W-:Y:S01]  /*2480*/  PRMT R35, R8, 0x7710, RZ ;  /* 0x0000771008237816 */ /* 0x000fe200000000ff */
[----:B------:R-:W-:Y:S01]  /*2490*/  IMAD.MOV R6, RZ, RZ, -R6 ;  /* 0x000000ffff067224 */ /* 0x000fe200078e0a06 */
[----:B------:R-:W-:Y:S01]  /*24a0*/  PRMT R4, R14, 0x7610, R4 ;  /* 0x000076100e047816 */ /* 0x000fe20000000004 */
[----:B------:R-:W-:Y:S01]  /*24b0*/  IMAD.IADD R0, R0, 0x1, R25 ;  /* 0x0000000100007824 */ /* 0x000fe200078e0219 */
[----:B------:R-:W-:Y:S01]  /*24c0*/  PRMT R37, R10, 0x7710, RZ ;  /* 0x000077100a257816 */ /* 0x000fe200000000ff */
[----:B------:R-:W-:Y:S01]  /*24d0*/  IMAD.IADD R2, R2, 0x1, R35 ;  /* 0x0000000102027824 */ /* 0x000fe200078e0223 */
[----:B------:R-:W-:-:S02]  /*24e0*/  PRMT R6, R6, 0x7710, RZ ;  /* 0x0000771006067816 */ /* 0x000fc400000000ff */
[----:B------:R-:W-:Y:S01]  /*24f0*/  LOP3.LUT R25, R0, 0xffff, RZ, 0xc0, !PT ;  /* 0x0000ffff00197812 */ /* 0x000fe200078ec0ff */
[----:B------:R-:W-:Y:S01]  /*2500*/  IMAD.IADD R12, R12, 0x1, R37 ;  /* 0x000000010c0c7824 */ /* 0x000fe200078e0225 */
[----:B------:R-:W-:Y:S01]  /*2510*/  LOP3.LUT R2, R2, 0xffff, RZ, 0xc0, !PT ;  /* 0x0000ffff02027812 */ /* 0x000fe200078ec0ff */
[----:B------:R-:W-:-:S03]  /*2520*/  IMAD.IADD R4, R4, 0x1, R6 ;  /* 0x0000000104047824 */ /* 0x000fc600078e0206 */
[----:B------:R-:W-:Y:S02]  /*2530*/  LOP3.LUT R35, R12, 0xffff, RZ, 0xc0, !PT ;  /* 0x0000ffff0c237812 */ /* 0x000fe400078ec0ff */
[----:B------:R-:W-:Y:S02]  /*2540*/  LOP3.LUT R4, R4, 0xffff, RZ, 0xc0, !PT ;  /* 0x0000ffff04047812 */ /* 0x000fe400078ec0ff */
[----:B------:R-:W-:-:S04]  /*2550*/  IADD3 R2, PT, PT, R2, R25, R22 ;  /* 0x0000001902027210 */ /* 0x000fc80007ffe016 */
[----:B------:R-:W-:-:S07]  /*2560*/  IADD3 R32, PT, PT, R4, R35, R2 ;  /* 0x0000002304207210 */ /* 0x000fce0007ffe002 */
.L_x_30:
[----:B------:R-:W-:Y:S05]  /*2570*/  @!P1 BRA `(.L_x_29) ;  /* 0x00000004004c9947 */ /* 0x000fea0003800000 */
[----:B------:R-:W-:Y:S01]  /*2580*/  VIADD R0, R21, 0xffffffff ;  /* 0xffffffff15007836 */ /* 0x000fe20000000000 */
[----:B------:R-:W-:-:S04]  /*2590*/  ISETP.NE.AND P1, PT, R20, RZ, PT ;  /* 0x000000ff1400720c */ /* 0x000fc80003f25270 */
[----:B------:R-:W-:-:S13]  /*25a0*/  ISETP.GE.U32.AND P0, PT, R0, 0x3, PT ;  /* 0x000000030000780c */ /* 0x000fda0003f06070 */
        /* <DEDUP_REMOVED lines=8> */
[----:B------:R-:W5:Y:S01]  /*2630*/  LDG.E.U8 R6, desc[UR12][R36.64+0x3] ;  /* 0x0000030c24067981 */ /* 0x000f62000c1e1100 */
[----:B------:R-:W-:Y:S01]  /*2640*/  IADD3 R22, PT, PT, R33, R7, R31 ;  /* 0x0000000721167210 */ /* 0x000fe20007ffe01f */
[----:B------:R-:W-:-:S04]  /*2650*/  VIADD R31, R31, 0x4 ;  /* 0x000000041f1f7836 */ /* 0x000fc80000000000 */
[----:B------:R-:W2:Y:S04]  /*2660*/  LDS.U8 R8, [R22] ;  /* 0x0000000016087984 */ /* 0x000ea80000000000 */
[----:B------:R-:W3:Y:S04]  /*2670*/  LDS.U8 R10, [R22+0x1] ;  /* 0x00000100160a7984 */ /* 0x000ee80000000000 */
[----:B------:R-:W4:Y:S04]  /*2680*/  LDS.U8 R12, [R22+0x2] ;  /* 0x00000200160c7984 */ /* 0x000f280000000000 */
[----:B------:R-:W5:Y:S01]  /*2690*/  LDS.U8 R14, [R22+0x3] ;  /* 0x00000300160e7984 */ /* 0x000f620000000000 */
[----:B--2---:R-:W-:-:S02]  /*26a0*/  VIMNMX.U16x2 R16, PT, PT, R8, R0, PT ;  /* 0x0000000008107248 */ /* 0x004fc40003fe0200 */
[----:B------:R-:W-:Y:S02]  /*26b0*/  VIMNMX.U16x2 R0, PT, PT, R8, R0, !PT ;  /* 0x0000000008007248 */ /* 0x000fe40007fe0200 */
[CC--:B---3--:R-:W-:Y:S01]  /*26c0*/  VIMNMX.U16x2 R8, PT, PT, R10.reuse, R2.reuse, PT ;  /* 0x000000020a087248 */ /* 0x0c8fe20003fe0200 */
[----:B------:R-:W-:Y:S01]  /*26d0*/  IMAD.MOV R16, RZ, RZ, -R16 ;  /* 0x000000ffff107224 */ /* 0x000fe200078e0a10 */
[----:B------:R-:W-:Y:S02]  /*26e0*/  VIMNMX.U16x2 R2, PT, PT, R10, R2, !PT ;  /* 0x000000020a027248 */ /* 0x000fe40007fe0200 */
[CC--:B----4-:R-:W-:Y:S01]  /*26f0*/  VIMNMX.U16x2 R10, PT, PT, R12.reuse, R4.reuse, PT ;  /* 0x000000040c0a7248 */ /* 0x0d0fe20003fe0200 */
[----:B------:R-:W-:Y:S01]  /*2700*/  IMAD.MOV R8, RZ, RZ, -R8 ;  /* 0x000000ffff087224 */ /* 0x000fe200078e0a08 */
[----:B------:R-:W-:Y:S02]  /*2710*/  VIMNMX.U16x2 R12, PT, PT, R12, R4, !PT ;  /* 0x000000040c0c7248 */ /* 0x000fe40007fe0200 */
[CC--:B-----5:R-:W-:Y:S01]  /*2720*/  VIMNMX.U16x2 R4, PT, PT, R14.reuse, R6.reuse, PT ;  /* 0x000000060e047248 */ /* 0x0e0fe20003fe0200 */
[----:B------:R-:W-:Y:S01]  /*2730*/  IMAD.MOV R10, RZ, RZ, -R10 ;  /* 0x000000ffff0a7224 */ /* 0x000fe200078e0a0a */
[----:B------:R-:W-:-:S02]  /*2740*/  VIMNMX.U16x2 R14, PT, PT, R14, R6, !PT ;  /* 0x000000060e0e7248 */ /* 0x000fc40007fe0200 */
        /* <DEDUP_REMOVED lines=17> */
.L_x_31:
[----:B------:R-:W-:Y:S05]  /*2860*/  @!P1 BRA `(.L_x_29) ;  /* 0x0000000000909947 */ /* 0x000fea0003800000 */
[----:B------:R-:W0:Y:S01]  /*2870*/  LDCU.64 UR8, c[0x0][0x398] ;  /* 0x00007300ff0877ac */ /* 0x000e220008000a00 */
[----:B------:R-:W-:-:S05]  /*2880*/  IMAD.IADD R0, R34, 0x1, R31 ;  /* 0x0000000122007824 */ /* 0x000fca00078e021f */
[----:B0-----:R-:W-:-:S04]  /*2890*/  IADD3 R34, P0, PT, R0, UR8, RZ ;  /* 0x0000000800227c10 */ /* 0x001fc8000ff1e0ff */
[----:B------:R-:W-:-:S05]  /*28a0*/  LEA.HI.X.SX32 R35, R0, UR9, 0x1, P0 ;  /* 0x0000000900237c11 */ /* 0x000fca00080f0eff */
[----:B------:R-:W2:Y:S01]  /*28b0*/  LDG.E.U8 R0, desc[UR12][R34.64] ;  /* 0x0000000c22007981 */ /* 0x000ea2000c1e1100 */
[----:B------:R-:W-:Y:S02]  /*28c0*/  IADD3 R33, PT, PT, R33, R7, R31 ;  /* 0x0000000721217210 */ /* 0x000fe40007ffe01f */
[----:B------:R-:W-:-:S03]  /*28d0*/  ISETP.NE.AND P0, PT, R20, 0x1, PT ;  /* 0x000000011400780c */ /* 0x000fc60003f05270 */
[----:B------:R-:W2:Y:S02]  /*28e0*/  LDS.U8 R2, [R33] ;  /* 0x0000000021027984 */ /* 0x000ea40000000000 */
[CC--:B--2---:R-:W-:Y:S02]  /*28f0*/  VIMNMX.U16x2 R4, PT, PT, R2.reuse, R0.reuse, PT ;  /* 0x0000000002047248 */ /* 0x0c4fe40003fe0200 */
[----:B------:R-:W-:-:S03]  /*2900*/  VIMNMX.U16x2 R0, PT, PT, R2, R0, !PT ;  /* 0x0000000002007248 */ /* 0x000fc60007fe0200 */
[----:B------:R-:W-:-:S05]  /*2910*/  IMAD.MOV R4, RZ, RZ, -R4 ;  /* 0x000000ffff047224 */ /* 0x000fca00078e0a04 */
[----:B------:R-:W-:-:S05]  /*2920*/  PRMT R25, R4, 0x7710, RZ ;  /* 0x0000771004197816 */ /* 0x000fca00000000ff */
[----:B------:R-:W-:-:S05]  /*2930*/  IMAD.IADD R0, R0, 0x1, R25 ;  /* 0x0000000100007824 */ /* 0x000fca00078e0219 */
[----:B------:R-:W-:-:S05]  /*2940*/  LOP3.LUT R25, R0, 0xffff, RZ, 0xc0, !PT ;  /* 0x0000ffff00197812 */ /* 0x000fca00078ec0ff */
[----:B------:R-:W-:Y:S01]  /*2950*/  IMAD.IADD R32, R32, 0x1, R25 ;  /* 0x0000000120207824 */ /* 0x000fe200078e0219 */
[----:B------:R-:W-:Y:S06]  /*2960*/  @!P0 BRA `(.L_x_29) ;  /* 0x0000000000508947 */ /* 0x000fec0003800000 */
[----:B------:R-:W-:Y:S01]  /*2970*/  ISETP.NE.AND P0, PT, R20, 0x2, PT ;  /* 0x000000021400780c */ /* 0x000fe20003f05270 */
[----:B------:R-:W2:Y:S04]  /*2980*/  LDG.E.U8 R0, desc[UR12][R34.64+0x1] ;  /* 0x0000010c22007981 */ /* 0x000ea8000c1e1100 */
[----:B------:R-:W2:Y:S08]  /*2990*/  LDS.U8 R4, [R33+0x1] ;  /* 0x0000010021047984 */ /* 0x000eb00000000000 */
[----:B------:R-:W3:Y:S04]  /*29a0*/  @P0 LDG.E.U8 R2, desc[UR12][R34.64+0x2] ;  /* 0x0000020c22020981 */ /* 0x000ee8000c1e1100 */
[----:B------:R-:W3:Y:S01]  /*29b0*/  @P0 LDS.U8 R6, [R33+0x2] ;  /* 0x0000020021060984 */ /* 0x000ee20000000000 */
[----:B--2---:R-:W-:-:S02]  /*29c0*/  VIMNMX.U16x2 R8, PT, PT, R4, R0, PT ;  /* 0x0000000004087248 */ /* 0x004fc40003fe0200 */
[----:B------:R-:W-:-:S03]  /*29d0*/  VIMNMX.U16x2 R0, PT, PT, R4, R0, !PT ;  /* 0x0000000004007248 */ /* 0x000fc60007fe0200 */
[----:B------:R-:W-:-:S05]  /*29e0*/  IMAD.MOV R8, RZ, RZ, -R8 ;  /* 0x000000ffff087224 */ /* 0x000fca00078e0a08 */
[----:B------:R-:W-:Y:S02]  /*29f0*/  PRMT R25, R8, 0x7710, RZ ;  /* 0x0000771008197816 */ /* 0x000fe400000000ff */
[CC--:B---3--:R-:W-:Y:S02]  /*2a00*/  @P0 VIMNMX.U16x2 R10, PT, PT, R6.reuse, R2.reuse, PT ;  /* 0x00000002060a0248 */ /* 0x0c8fe40003fe0200 */
[----:B------:R-:W-:Y:S01]  /*2a10*/  @P0 VIMNMX.U16x2 R2, PT, PT, R6, R2, !PT ;  /* 0x0000000206020248 */ /* 0x000fe20007fe0200 */
[----:B------:R-:W-:Y:S01]  /*2a20*/  IMAD.IADD R0, R0, 0x1, R25 ;  /* 0x0000000100007824 */ /* 0x000fe200078e0219 */
[----:B------:R-:W-:-:S04]  /*2a30*/  @P0 PRMT R4, R10, 0x7610, R4 ;  /* 0x000076100a040816 */ /* 0x000fc80000000004 */
[----:B------:R-:W-:Y:S01]  /*2a40*/  LOP3.LUT R25, R0, 0xffff, RZ, 0xc0, !PT ;  /* 0x0000ffff00197812 */ /* 0x000fe200078ec0ff */
[----:B------:R-:W-:-:S04]  /*2a50*/  @P0 IMAD.MOV R4, RZ, RZ, -R4 ;  /* 0x000000ffff040224 */ /* 0x000fc800078e0a04 */
[----:B------:R-:W-:Y:S01]  /*2a60*/  IMAD.IADD R32, R32, 0x1, R25 ;  /* 0x0000000120207824 */ /* 0x000fe200078e0219 */
[----:B------:R-:W-:-:S05]  /*2a70*/  @P0 PRMT R31, R4, 0x7710, RZ ;  /* 0x00007710041f0816 */ /* 0x000fca00000000ff */
[----:B------:R-:W-:-:S05]  /*2a80*/  @P0 IMAD.IADD R2, R2, 0x1, R31 ;  /* 0x0000000102020824 */ /* 0x000fca00078e021f */
[----:B------:R-:W-:-:S05]  /*2a90*/  @P0 LOP3.LUT R25, R2, 0xffff, RZ, 0xc0, !PT ;  /* 0x0000ffff02190812 */ /* 0x000fca00078ec0ff */
[----:B------:R-:W-:-:S07]  /*2aa0*/  @P0 IMAD.IADD R32, R32, 0x1, R25 ;  /* 0x0000000120200824 */ /* 0x000fce00078e0219 */
.L_x_29:
[----:B------:R-:W-:-:S13]  /*2ab0*/  ISETP.GE.AND P0, PT, R32, R11, PT ;  /* 0x0000000b2000720c */ /* 0x000fda0003f06270 */
[----:B------:R-:W-:Y:S05]  /*2ac0*/  @P0 BRA `(.L_x_32) ;  /* 0x00000000002c0947 */ /* 0x000fea0003800000 */
        /* <DEDUP_REMOVED lines=11> */
.L_x_32:
[----:B------:R-:W-:Y:S05]  /*2b80*/  BSYNC.RELIABLE B1 ;  /* 0x0000000000017941 */ /* 0x000fea0003800100 */
.L_x_26:
[C---:B------:R-:W-:Y:S01]  /*2b90*/  ISETP.GE.AND P0, PT, R18.reuse, R26, PT ;  /* 0x0000001a1200720c */ /* 0x040fe20003f06270 */
[----:B------:R-:W-:-:S12]  /*2ba0*/  VIADD R18, R18, 0x1 ;  /* 0x0000000112127836 */ /* 0x000fd80000000000 */
[----:B------:R-:W-:Y:S05]  /*2bb0*/  @!P0 BRA `(.L_x_35) ;  /* 0xffffffe8005c8947 */ /* 0x000fea000383ffff */
[----:B------:R-:W-:Y:S01]  /*2bc0*/  IMAD.MOV.U32 R24, RZ, RZ, R13 ;  /* 0x000000ffff187224 */ /* 0x000fe200078e000d */
[----:B------:R-:W-:Y:S06]  /*2bd0*/  BRA `(.L_x_24) ;  /* 0x0000000000147947 */ /* 0x000fec0003800000 */
.L_x_25:
[----:B------:R-:W-:Y:S01]  /*2be0*/  IADD3 R0, PT, PT, R2, 0x1, -R0 ;  /* 0x0000000102007810 */ /* 0x000fe20007ffe800 */
[----:B------:R-:W-:-:S03]  /*2bf0*/  IMAD.MOV.U32 R24, RZ, RZ, R18 ;  /* 0x000000ffff187224 */ /* 0x000fc600078e0012 */
[----:B------:R-:W-:-:S13]  /*2c00*/  LOP3.LUT P0, RZ, R0, 0x3, RZ, 0xc0, !PT ;  /* 0x0000000300ff7812 */ /* 0x000fda000780c0ff */
[----:B------:R-:W-:Y:S05]  /*2c10*/  @!P0 BRA `(.L_x_24) ;  /* 0x0000000000048947 */ /* 0x000fea0003800000 */
[----:B------:R-:W-:-:S07]  /*2c20*/  IMAD.MOV.U32 R24, RZ, RZ, R18 ;  /* 0x000000ffff187224 */ /* 0x000fce00078e0012 */
.L_x_24:
[----:B------:R-:W-:Y:S05]  /*2c30*/  BSYNC.RECONVERGENT B0 ;  /* 0x0000000000007941 */ /* 0x000fea0003800200 */
.L_x_23:
[----:B------:R-:W-:Y:S05]  /*2c40*/  WARPSYNC.ALL ;  /* 0x0000000000007948 */ /* 0x000fea0003800000 */
[----:B------:R-:W0:Y:S01]  /*2c50*/  LDCU.64 UR8, c[0x0][0x3a0] ;  /* 0x00007400ff0877ac */ /* 0x000e220008000a00 */
[----:B------:R-:W-:Y:S01]  /*2c60*/  IMAD R5, R27, R5, R29 ;  /* 0x000000051b057224 */ /* 0x000fe200078e021d */
[----:B------:R-:W-:-:S04]  /*2c70*/  IABS R24, R24 ;  /* 0x0000001800187213 */ /* 0x000fc80000000000 */
[----:B0-----:R-:W-:-:S04]  /*2c80*/  IADD3 R2, P0, PT, R5, UR8, RZ ;  /* 0x0000000805027c10 */ /* 0x001fc8000ff1e0ff */
[----:B------:R-:W-:Y:S01]  /*2c90*/  LEA.HI.X.SX32 R3, R5, UR9, 0x1, P0 ;  /* 0x0000000905037c11 */ /* 0x000fe200080f0eff */
[----:B------:R-:W-:-:S05]  /*2ca0*/  IMAD.MOV.U32 R5, RZ, RZ, R24 ;  /* 0x000000ffff057224 */ /* 0x000fca00078e0018 */
[----:B------:R-:W-:Y:S01]  /*2cb0*/  STG.E.U8 desc[UR12][R2.64], R5 ;  /* 0x0000000502007986 */ /* 0x000fe2000c10110c */
[----:B------:R-:W-:Y:S05]  /*2cc0*/  EXIT ;  /* 0x000000000000794d */ /* 0x000fea0003800000 */
.L_x_36:
        /* <DEDUP_REMOVED lines=11> */
.L_x_80:


//--------------------- .text._Z20compute_disparity_v2iiiiPKhS0_Ph --------------------------
	.section	.text._Z20compute_disparity_v2iiiiPKhS0_Ph,"ax",@progbits
	.align	128
        .global         _Z20compute_disparity_v2iiiiPKhS0_Ph
        .type           _Z20compute_disparity_v2iiiiPKhS0_Ph,@function
        .size           _Z20compute_disparity_v2iiiiPKhS0_Ph,(.L_x_81 - _Z20compute_disparity_v2iiiiPKhS0_Ph)
        .other          _Z20compute_disparity_v2iiiiPKhS0_Ph,@"STO_CUDA_ENTRY STV_DEFAULT"
_Z20compute_disparity_v2iiiiPKhS0_Ph:
.text._Z20compute_disparity_v2iiiiPKhS0_Ph:
[----:B------:R-:W-:Y:S01]  /*0000*/  LDC R1, c[0x0][0x37c] ;  /* 0x0000df00ff017b82 */ /* 0x000fe20000000800 */
[----:B------:R-:W0:Y:S07]  /*0010*/  S2R R13, SR_TID.X ;  /* 0x00000000000d7919 */ /* 0x000e2e0000002100 */
[----:B------:R-:W1:Y:S01]  /*0020*/  S2UR UR4, SR_CTAID.X ;  /* 0x00000000000479c3 */ /* 0x000e620000002500 */
[----:B------:R-:W1:Y:S01]  /*0030*/  LDCU UR5, c[0x0][0x360] ;  /* 0x00006c00ff0577ac */ /* 0x000e620008000800 */
[----:B------:R-:W2:Y:S06]  /*0040*/  S2R R3, SR_TID.Y ;  /* 0x0000000000037919 */ /* 0x000eac0000002200 */
[----:B------:R-:W3:Y:S08]  /*0050*/  LDC R22, c[0x0][0x388] ;  /* 0x0000e200ff167b82 */ /* 0x000ef00000000800 */
[----:B------:R-:W2:Y:S08]  /*0060*/  S2UR UR6, SR_CTAID.Y ;  /* 0x00000000000679c3 */ /* 0x000eb00000002600 */
[----:B------:R-:W2:Y:S01]  /*0070*/  LDC R24, c[0x0][0x364] ;  /* 0x0000d900ff187b82 */ /* 0x000ea20000000800 */
[----:B-1----:R-:W-:-:S06]  /*0080*/  UIMAD UR4, UR4, UR5, URZ ;  /* 0x00000005040472a4 */ /* 0x002fcc000f8e02ff */
[----:B0-----:R-:W-:Y:S01]  /*0090*/  VIADD R26, R13, UR4 ;  /* 0x000000040d1a7c36 */ /* 0x001fe20008000000 */
[----:B---3--:R-:W-:-:S04]  /*00a0*/  LEA.HI R22, R22, R22, RZ, 0x1 ;  /* 0x0000001616167211 */ /* 0x008fc800078f08ff */
[----:B------:R-:W-:-:S04]  /*00b0*/  SHF.R.S32.HI R22, RZ, 0x1, R22 ;  /* 0x00000001ff167819 */ /* 0x000fc80000011416 */
[----:B------:R-:W-:Y:S01]  /*00c0*/  ISETP.GE.AND P0, PT, R26, R22, PT ;  /* 0x000000161a00720c */ /* 0x000fe20003f06270 */
[----:B--2---:R-:W-:-:S12]  /*00d0*/  IMAD R24, R24, UR6, R3 ;  /* 0x0000000618187c24 */ /* 0x004fd8000f8e0203 */
[----:B------:R-:W-:Y:S05]  /*00e0*/  @!P0 EXIT ;  /* 0x000000000000894d */ /* 0x000fea0003800000 */
[----:B------:R-:W0:Y:S02]  /*00f0*/  LDCU.64 UR6, c[0x0][0x380] ;  /* 0x00007000ff0677ac */ /* 0x000e240008000a00 */
[----:B0-----:R-:W-:Y:S01]  /*0100*/  IADD3 R5, PT, PT, -R22, UR7, RZ ;  /* 0x0000000716057c10 */ /* 0x001fe2000fffe1ff */
[----:B------:R-:W-:-:S03]  /*0110*/  IMAD.U32 R3, RZ, RZ, UR6 ;  /* 0x00000006ff037e24 */ /* 0x000fc6000f8e00ff */
[----:B------:R-:W-:Y:S01]  /*0120*/  ISETP.GE.AND P0, PT, R24, R5, PT ;  /* 0x000000051800720c */ /* 0x000fe20003f06270 */
[----:B------:R-:W-:-:S05]  /*0130*/  IMAD.IADD R5, R3, 0x1, -R22 ;  /* 0x0000000103057824 */ /* 0x000fca00078e0a16 */
[----:B------:R-:W-:-:S04]  /*0140*/  ISETP.GE.OR P0, PT, R26, R5, P0 ;  /* 0x000000051a00720c */ /* 0x000fc80000706670 */
[----:B------:R-:W-:-:S13]  /*0150*/  ISETP.LT.OR P0, PT, R24, R22, P0 ;  /* 0x000000161800720c */ /* 0x000fda0000701670 */
[----:B------:R-:W-:Y:S05]  /*0160*/  @P0 EXIT ;  /* 0x000000000000094d */ /* 0x000fea0003800000 */
[----:B------:R-:W0:Y:S01]  /*0170*/  LDCU UR5, c[0x0][0x38c] ;  /* 0x00007180ff0577ac */ /* 0x000e220008000800 */
[----:B------:R-:W-:Y:S01]  /*0180*/  BSSY.RECONVERGENT B0, `(.L_x_37) ;  /* 0x00000f3000007945 */ /* 0x000fe20003800200 */
[----:B------:R-:W-:Y:S01]  /*0190*/  IMAD.MOV.U32 R7, RZ, RZ, RZ ;  /* 0x000000ffff077224 */ /* 0x000fe200078e00ff */
[----:B------:R-:W1:Y:S01]  /*01a0*/  LDCU.64 UR6, c[0x0][0x358] ;  /* 0x00006b00ff0677ac */ /* 0x000e620008000a00 */
[C---:B0-----:R-:W-:Y:S01]  /*01b0*/  VIADD R0, R26.reuse, UR5 ;  /* 0x000000051a007c36 */ /* 0x041fe20008000000 */
[----:B------:R-:W-:-:S04]  /*01c0*/  VIADDMNMX R11, R26, -UR5, RZ, !PT ;  /* 0x800000051a0b7c46 */ /* 0x000fc8000f8001ff */
[----:B------:R-:W-:Y:S01]  /*01d0*/  VIADDMNMX R0, R3, 0xffffffff, R0, PT ;  /* 0xffffffff03007846 */ /* 0x000fe20003800100 */
[----:B------:R-:W-:-:S04]  /*01e0*/  IMAD.IADD R18, R11, 0x1, -R26 ;  /* 0x000000010b127824 */ /* 0x000fc800078e0a1a */
[----:B------:R-:W-:-:S05]  /*01f0*/  IMAD.IADD R5, R0, 0x1, -R26 ;  /* 0x0000000100057824 */ /* 0x000fca00078e0a1a */
[----:B------:R-:W-:-:S13]  /*0200*/  ISETP.GT.AND P0, PT, R18, R5, PT ;  /* 0x000000051200720c */ /* 0x000fda0003f04270 */
[----:B-1----:R-:W-:Y:S05]  /*0210*/  @P0 BRA `(.L_x_38) ;  /* 0x0000000c00a40947 */ /* 0x002fea0003800000 */
[----:B------:R-:W-:-:S05]  /*0220*/  IMAD.MOV R9, RZ, RZ, -R22 ;  /* 0x000000ffff097224 */ /* 0x000fca00078e0a16 */
[----:B------:R-:W-:-:S13]  /*0230*/  ISETP.GE.AND P0, PT, R22, R9, PT ;  /* 0x000000091600720c */ /* 0x000fda0003f06270 */
[----:B------:R-:W-:Y:S05]  /*0240*/  @!P0 BRA `(.L_x_39) ;  /* 0x0000000c00848947 */ /* 0x000fea0003800000 */
[--C-:B------:R-:W-:Y:S01]  /*0250*/  IADD3 R15, PT, PT, R22, 0x1, R22.reuse ;  /* 0x00000001160f7810 */ /* 0x100fe20007ffe016 */
[----:B------:R-:W-:Y:S01]  /*0260*/  IMAD.MOV.U32 R11, RZ, RZ, 0x7fffffff ;  /* 0x7fffffffff0b7424 */ /* 0x000fe200078e00ff */
[----:B------:R-:W-:Y:S01]  /*0270*/  IADD3 R16, PT, PT, R13, UR4, -R22 ;  /* 0x000000040d107c10 */ /* 0x000fe2000fffe816 */
[----:B------:R-:W-:Y:S01]  /*0280*/  IMAD.MOV.U32 R13, RZ, RZ, RZ ;  /* 0x000000ffff0d7224 */ /* 0x000fe200078e00ff */
[C---:B------:R-:W-:Y:S02]  /*0290*/  LOP3.LUT R17, R15.reuse, 0xfffffff8, RZ, 0xc0, !PT ;  /* 0xfffffff80f117812 */ /* 0x040fe400078ec0ff */
[----:B------:R-:W-:-:S03]  /*02a0*/  LOP3.LUT R15, R15, 0x7, RZ, 0xc0, !PT ;  /* 0x000000070f0f7812 */ /* 0x000fc600078ec0ff */
[----:B------:R-:W-:-:S07]  /*02b0*/  IMAD.MOV R17, RZ, RZ, -R17 ;  /* 0x000000ffff117224 */ /* 0x000fce00078e0a11 */
.L_x_49:
[----:B------:R-:W-:Y:S01]  /*02c0*/  BSSY.RELIABLE B1, `(.L_x_40) ;  /* 0x00000d4000017945 */ /* 0x000fe20003800100 */
[----:B------:R-:W-:-:S07]  /*02d0*/  VIMNMX R7, PT, PT, R5, R18, !PT ;  /* 0x0000001205077248 */ /* 0x000fce0007fe0100 */
.L_x_48:
[----:B------:R-:W-:Y:S02]  /*02e0*/  IMAD.MOV.U32 R20, RZ, RZ, RZ ;  /* 0x000000ffff147224 */ /* 0x000fe400078e00ff */
[----:B------:R-:W-:-:S07]  /*02f0*/  IMAD.MOV.U32 R19, RZ, RZ, R9 ;  /* 0x000000ffff137224 */ /* 0x000fce00078e0009 */
.L_x_47:
[----:B------:R-:W0:Y:S01]  /*0300*/  LDCU UR5, c[0x0][0x380] ;  /* 0x00007000ff0577ac */ /* 0x000e220008000800 */
[----:B------:R-:W-:Y:S01]  /*0310*/  IMAD.IADD R27, R22, 0x1, R22 ;  /* 0x00000001161b7824 */ /* 0x000fe200078e0216 */
[----:B------:R-:W-:Y:S01]  /*0320*/  ISETP.NE.AND P0, PT, R15, RZ, PT ;  /* 0x000000ff0f00720c */ /* 0x000fe20003f05270 */
[----:B------:R-:W-:Y:S02]  /*0330*/  IMAD.IADD R29, R24, 0x1, R19 ;  /* 0x00000001181d7824 */ /* 0x000fe400078e0213 */
[----:B------:R-:W-:Y:S01]  /*0340*/  IMAD.MOV.U32 R21, RZ, RZ, R9 ;  /* 0x000000ffff157224 */ /* 0x000fe200078e0009 */
[----:B------:R-:W-:Y:S01]  /*0350*/  ISETP.GE.U32.AND P1, PT, R27, 0x7, PT ;  /* 0x000000071b00780c */ /* 0x000fe20003f26070 */
[----:B0-----:R-:W-:-:S12]  /*0360*/  IMAD.U32 R3, RZ, RZ, UR5 ;  /* 0x00000005ff037e24 */ /* 0x001fd8000f8e00ff */
[----:B------:R-:W-:Y:S05]  /*0370*/  @!P1 BRA `(.L_x_41) ;  /* 0x00000004005c9947 */ /* 0x000fea0003800000 */
[----:B------:R-:W-:Y:S02]  /*0380*/  IMAD R33, R29, R3, R16 ;  /* 0x000000031d217224 */ /* 0x000fe400078e0210 */
[----:B------:R-:W-:Y:S02]  /*0390*/  IMAD.MOV.U32 R30, RZ, RZ, R17 ;  /* 0x000000ffff1e7224 */ /* 0x000fe400078e0011 */
[----:B------:R-:W-:Y:S02]  /*03a0*/  IMAD.MOV.U32 R21, RZ, RZ, R9 ;  /* 0x000000ffff157224 */ /* 0x000fe400078e0009 */
[----:B------:R-:W-:-:S07]  /*03b0*/  IMAD.IADD R31, R33, 0x1, R18 ;  /* 0x00000001211f7824 */ /* 0x000fce00078e0212 */
.L_x_42:
[----:B------:R-:W0:Y:S02]  /*03c0*/  LDCU.128 UR8, c[0x0][0x390] ;  /* 0x00007200ff0877ac */ /* 0x000e240008000c00 */
[----:B0-----:R-:W-:Y:S02]  /*03d0*/  IADD3 R36, P1, PT, R33, UR8, RZ ;  /* 0x0000000821247c10 */ /* 0x001fe4000ff3e0ff */
        /* <DEDUP_REMOVED lines=13> */
[CC--:B---3--:R-:W-:Y:S01]  /*04b0*/  VIMNMX.U16x2 R23, PT, PT, R4.reuse, R6.reuse, PT ;  /* 0x0000000604177248 */ /* 0x0c8fe20003fe0200 */
[----:B------:R-:W-:Y:S01]  /*04c0*/  IMAD.MOV R12, RZ, RZ, -R12 ;  /* 0x000000ffff0c7224 */ /* 0x000fe200078e0a0c */
[----:B------:R-:W-:Y:S02]  /*04d0*/  VIMNMX.U16x2 R4, PT, PT, R4, R6, !PT ;  /* 0x0000000604047248 */ /* 0x000fe40007fe0200 */
[----:B------:R-:W3:Y:S01]  /*04e0*/  LDG.E.U8 R6, desc[UR6][R34.64+0x5] ;  /* 0x0000050622067981 */ /* 0x000ee2000c1e1100 */
[----:B------:R-:W-:Y:S01]  /*04f0*/  IMAD.MOV R25, RZ, RZ, -R23 ;  /* 0x000000ffff197224 */ /* 0x000fe200078e0a17 */
[----:B------:R-:W-:-:S02]  /*0500*/  PRMT R23, R12, 0x7710, RZ ;  /* 0x000077100c177816 */ /* 0x000fc400000000ff */
[----:B------:R-:W5:Y:S02]  /*0510*/  LDG.E.U8 R12, desc[UR6][R34.64+0x6] ;  /* 0x00000606220c7981 */ /* 0x000f64000c1e1100 */
[----:B------:R-:W-:Y:S01]  /*0520*/  PRMT R25, R25, 0x7710, RZ ;  /* 0x0000771019197816 */ /* 0x000fe200000000ff */
[----:B------:R-:W-:-:S04]  /*0530*/  IMAD.IADD R14, R14, 0x1, R23 ;  /* 0x000000010e0e7824 */ /* 0x000fc800078e0217 */
[----:B------:R-:W-:Y:S01]  /*0540*/  IMAD.IADD R4, R4, 0x1, R25 ;  /* 0x0000000104047824 */ /* 0x000fe200078e0219 */
[----:B------:R-:W-:Y:S02]  /*0550*/  LOP3.LUT R23, R14, 0xffff, RZ, 0xc0, !PT ;  /* 0x0000ffff0e177812 */ /* 0x000fe400078ec0ff */
[----:B------:R-:W5:Y:S02]  /*0560*/  LDG.E.U8 R14, desc[UR6][R34.64+0x7] ;  /* 0x00000706220e7981 */ /* 0x000f64000c1e1100 */
[----:B------:R-:W-:-:S04]  /*0570*/  LOP3.LUT R4, R4, 0xffff, RZ, 0xc0, !PT ;  /* 0x0000ffff04047812 */ /* 0x000fc800078ec0ff */
[----:B------:R-:W-:Y:S02]  /*0580*/  IADD3 R32, PT, PT, R4, R23, R20 ;  /* 0x0000001704207210 */ /* 0x000fe40007ffe014 */
[----:B------:R-:W3:Y:S01]  /*0590*/  LDG.E.U8 R4, desc[UR6][R36.64+0x5] ;  /* 0x0000050624047981 */ /* 0x000ee2000c1e1100 */
[CC--:B----4-:R-:W-:Y:S02]  /*05a0*/  VIMNMX.U16x2 R20, PT, PT, R0.reuse, R2.reuse, PT ;  /* 0x0000000200147248 */ /* 0x0d0fe40003fe0200 */
[----:B------:R-:W-:Y:S02]  /*05b0*/  VIMNMX.U16x2 R23, PT, PT, R0, R2, !PT ;  /* 0x0000000200177248 */ /* 0x000fe40007fe0200 */
[----:B------:R-:W4:Y:S04]  /*05c0*/  LDG.E.U8 R0, desc[UR6][R36.64+0x4] ;  /* 0x0000040624007981 */ /* 0x000f28000c1e1100 */
[----:B------:R-:W4:Y:S01]  /*05d0*/  LDG.E.U8 R2, desc[UR6][R34.64+0x4] ;  /* 0x0000040622027981 */ /* 0x000f22000c1e1100 */
[----:B--2---:R-:W-:-:S02]  /*05e0*/  VIMNMX.U16x2 R25, PT, PT, R8, R10, PT ;  /* 0x0000000a08197248 */ /* 0x004fc40003fe0200 */
[----:B------:R-:W-:Y:S02]  /*05f0*/  VIMNMX.U16x2 R28, PT, PT, R8, R10, !PT ;  /* 0x0000000a081c7248 */ /* 0x000fe40007fe0200 */
[----:B------:R-:W5:Y:S04]  /*0600*/  LDG.E.U8 R8, desc[UR6][R36.64+0x6] ;  /* 0x0000060624087981 */ /* 0x000f68000c1e1100 */
[----:B------:R0:W2:Y:S02]  /*0610*/  LDG.E.U8 R10, desc[UR6][R36.64+0x7] ;  /* 0x00000706240a7981 */ /* 0x0000a4000c1e1100 */
[--C-:B0-----:R-:W-:Y:S01]  /*0620*/  IMAD.MOV R36, RZ, RZ, -R20.reuse ;  /* 0x000000ffff247224 */ /* 0x101fe200078e0a14 */
[----:B------:R-:W-:-:S04]  /*0630*/  PRMT R20, R23, 0x7610, R20 ;  /* 0x0000761017147816 */ /* 0x000fc80000000014 */
[----:B------:R-:W-:-:S05]  /*0640*/  PRMT R23, R36, 0x7710, RZ ;  /* 0x0000771024177816 */ /* 0x000fca00000000ff */
[----:B------:R-:W-:Y:S02]  /*0650*/  IMAD.IADD R20, R20, 0x1, R23 ;  /* 0x0000000114147824 */ /* 0x000fe400078e0217 */
[----:B------:R-:W-:-:S05]  /*0660*/  IMAD.MOV R23, RZ, RZ, -R25 ;  /* 0x000000ffff177224 */ /* 0x000fca00078e0a19 */
[----:B------:R-:W-:-:S05]  /*0670*/  PRMT R23, R23, 0x7710, RZ ;  /* 0x0000771017177816 */ /* 0x000fca00000000ff */
[----:B------:R-:W-:Y:S01]  /*0680*/  IMAD.IADD R28, R28, 0x1, R23 ;  /* 0x000000011c1c7824 */ /* 0x000fe200078e0217 */
[----:B------:R-:W-:-:S04]  /*0690*/  LOP3.LUT R23, R20, 0xffff, RZ, 0xc0, !PT ;  /* 0x0000ffff14177812 */ /* 0x000fc800078ec0ff */
[----:B------:R-:W-:-:S04]  /*06a0*/  LOP3.LUT R28, R28, 0xffff, RZ, 0xc0, !PT ;  /* 0x0000ffff1c1c7812 */ /* 0x000fc800078ec0ff */
[----:B------:R-:W-:Y:S02]  /*06b0*/  IADD3 R32, PT, PT, R28, R23, R32 ;  /* 0x000000171c207210 */ /* 0x000fe40007ffe020 */
[----:B---3--:R-:W-:Y:S02]  /*06c0*/  VIMNMX.U16x2 R23, PT, PT, R4, R6, PT ;  /* 0x0000000604177248 */ /* 0x008fe40003fe0200 */
[CC--:B----4-:R-:W-:Y:S02]  /*06d0*/  VIMNMX.U16x2 R20, PT, PT, R0.reuse, R2.reuse, PT ;  /* 0x0000000200147248 */ /* 0x0d0fe40003fe0200 */
[----:B------:R-:W-:Y:S01]  /*06e0*/  VIMNMX.U16x2 R0, PT, PT, R0, R2, !PT ;  /* 0x0000000200007248 */ /* 0x000fe20007fe0200 */
[----:B------:R-:W-:Y:S01]  /*06f0*/  IMAD.MOV R25, RZ, RZ, -R23 ;  /* 0x000000ffff197224 */ /* 0x000fe200078e0a17 */
[----:B------:R-:W-:Y:S01]  /*0700*/  VIMNMX.U16x2 R6, PT, PT, R4, R6, !PT ;  /* 0x0000000604067248 */ /* 0x000fe20007fe0200 */
[----:B------:R-:W-:Y:S01]  /*0710*/  IMAD.MOV R20, RZ, RZ, -R20 ;  /* 0x000000ffff147224 */ /* 0x000fe200078e0a14 */
[----:B------:R-:W-:-:S02]  /*0720*/  PRMT R4, R0, 0x7610, R4 ;  /* 0x0000761000047816 */ /* 0x000fc40000000004 */
[----:B------:R-:W-:Y:S01]  /*0730*/  PRMT R25, R25, 0x7710, RZ ;  /* 0x0000771019197816 */ /* 0x000fe200000000ff */
[----:B------:R-:W-:Y:S01]  /*0740*/  VIADD R30, R30, 0x8 ;  /* 0x000000081e1e7836 */ /* 0x000fe20000000000 */
[----:B------:R-:W-:-:S03]  /*0750*/  PRMT R23, R20, 0x7710, RZ ;  /* 0x0000771014177816 */ /* 0x000fc600000000ff */
[----:B------:R-:W-:Y:S01]  /*0760*/  IMAD.IADD R6, R6, 0x1, R25 ;  /* 0x0000000106067824 */ /* 0x000fe200078e0219 */
[----:B------:R-:W-:Y:S01]  /*0770*/  ISETP.NE.AND P1, PT, R30, RZ, PT ;  /* 0x000000ff1e00720c */ /* 0x000fe20003f25270 */
[----:B------:R-:W-:-:S03]  /*0780*/  IMAD.IADD R4, R4, 0x1, R23 ;  /* 0x0000000104047824 */ /* 0x000fc600078e0217 */
[----:B------:R-:W-:Y:S02]  /*0790*/  LOP3.LUT R6, R6, 0xffff, RZ, 0xc0, !PT ;  /* 0x0000ffff06067812 */ /* 0x000fe400078ec0ff */
[----:B------:R-:W-:-:S04]  /*07a0*/  LOP3.LUT R23, R4, 0xffff, RZ, 0xc0, !PT ;  /* 0x0000ffff04177812 */ /* 0x000fc800078ec0ff */
[----:B------:R-:W-:Y:S01]  /*07b0*/  IADD3 R6, PT, PT, R6, R23, R32 ;  /* 0x0000001706067210 */ /* 0x000fe20007ffe020 */
[----:B------:R-:W-:Y:S02]  /*07c0*/  VIADD R21, R21, 0x8 ;  /* 0x0000000815157836 */ /* 0x000fe40000000000 */
[----:B------:R-:W-:Y:S02]  /*07d0*/  VIADD R31, R31, 0x8 ;  /* 0x000000081f1f7836 */ /* 0x000fe40000000000 */
[----:B------:R-:W-:Y:S01]  /*07e0*/  VIADD R33, R33, 0x8 ;  /* 0x0000000821217836 */ /* 0x000fe20000000000 */
[----:B-----5:R-:W-:Y:S02]  /*07f0*/  VIMNMX.U16x2 R2, PT, PT, R8, R12, PT ;  /* 0x0000000c08027248 */ /* 0x020fe40003fe0200 */
[----:B--2---:R-:W-:-:S03]  /*0800*/  VIMNMX.U16x2 R0, PT, PT, R10, R14, PT ;  /* 0x0000000e0a007248 */ /* 0x004fc60003fe0200 */
[----:B------:R-:W-:Y:S01]  /*0810*/  IMAD.MOV R25, RZ, RZ, -R2 ;  /* 0x000000ffff197224 */ /* 0x000fe200078e0a02 */
[----:B------:R-:W-:Y:S02]  /*0820*/  VIMNMX.U16x2 R8, PT, PT, R8, R12, !PT ;  /* 0x0000000c08087248 */ /* 0x000fe40007fe0200 */
[----:B------:R-:W-:Y:S01]  /*0830*/  VIMNMX.U16x2 R10, PT, PT, R10, R14, !PT ;  /* 0x0000000e0a0a7248 */ /* 0x000fe20007fe0200 */
[--C-:B------:R-:W-:Y:S01]  /*0840*/  IMAD.MOV R35, RZ, RZ, -R0.reuse ;  /* 0x000000ffff237224 */ /* 0x100fe200078e0a00 */
[----:B------:R-:W-:Y:S02]  /*0850*/  PRMT R0, R8, 0x7610, R0 ;  /* 0x0000761008007816 */ /* 0x000fe40000000000 */
[----:B------:R-:W-:Y:S02]  /*0860*/  PRMT R2, R10, 0x7610, R2 ;  /* 0x000076100a027816 */ /* 0x000fe40000000002 */
[----:B------:R-:W-:Y:S02]  /*0870*/  PRMT R25, R25, 0x7710, RZ ;  /* 0x0000771019197816 */ /* 0x000fe400000000ff */
[----:B------:R-:W-:-:S03]  /*0880*/  PRMT R35, R35, 0x7710, RZ ;  /* 0x0000771023237816 */ /* 0x000fc600000000ff */
[----:B------:R-:W-:Y:S02]  /*0890*/  IMAD.IADD R0, R0, 0x1, R25 ;  /* 0x0000000100007824 */ /* 0x000fe400078e0219 */
[----:B------:R-:W-:-:S03]  /*08a0*/  IMAD.IADD R2, R2, 0x1, R35 ;  /* 0x0000000102027824 */ /* 0x000fc600078e0223 */
[----:B------:R-:W-:Y:S02]  /*08b0*/  LOP3.LUT R23, R0, 0xffff, RZ, 0xc0, !PT ;  /* 0x0000ffff00177812 */ /* 0x000fe400078ec0ff */
[----:B------:R-:W-:-:S04]  /*08c0*/  LOP3.LUT R2, R2, 0xffff, RZ, 0xc0, !PT ;  /* 0x0000ffff02027812 */ /* 0x000fc800078ec0ff */
[----:B------:R-:W-:Y:S01]  /*08d0*/  IADD3 R20, PT, PT, R2, R23, R6 ;  /* 0x0000001702147210 */ /* 0x000fe20007ffe006 */
[----:B------:R-:W-:Y:S06]  /*08e0*/  @P1 BRA `(.L_x_42) ;  /* 0xfffffff800b41947 */ /* 0x000fec000383ffff */
.L_x_41:
[----:B------:R-:W-:Y:S01]  /*08f0*/  IMAD R32, R29, R3, R26 ;  /* 0x000000031d207224 */ /* 0x000fe200078e021a */
[----:B------:R-:W-:Y:S06]  /*0900*/  @!P0 BRA `(.L_x_43) ;  /* 0x0000000400888947 */ /* 0x000fec0003800000 */
[----:B------:R-:W-:Y:S02]  /*0910*/  VIADD R0, R15, 0xffffffff ;  /* 0xffffffff0f007836 */ /* 0x000fe40000000000 */
[----:B------:R-:W-:-:S03]  /*0920*/  VIADD R25, R27, 0x1 ;  /* 0x000000011b197836 */ /* 0x000fc60000000000 */
[----:B------:R-:W-:Y:S02]  /*0930*/  ISETP.GE.U32.AND P1, PT, R0, 0x3, PT ;  /* 0x000000030000780c */ /* 0x000fe40003f26070 */
[----:B------:R-:W-:-:S11]  /*0940*/  LOP3.LUT P0, R25, R25, 0x3, RZ, 0xc0, !PT ;  /* 0x0000000319197812 */ /* 0x000fd6000780c0ff */
[----:B------:R-:W-:Y:S05]  /*0950*/  @!P1 BRA `(.L_x_44) ;  /* 0x0000000000b89947 */ /* 0x000fea0003800000 */
[----:B------:R-:W0:Y:S01]  /*0960*/  LDCU.128 UR8, c[0x0][0x390] ;  /* 0x00007200ff0877ac */ /* 0x000e220008000c00 */
[----:B------:R-:W-:-:S04]  /*0970*/  IMAD.IADD R23, R32, 0x1, R21 ;  /* 0x0000000120177824 */ /* 0x000fc800078e0215 */
[C---:B------:R-:W-:Y:S01]  /*0980*/  IMAD.IADD R0, R23.reuse, 0x1, R18 ;  /* 0x0000000117007824 */ /* 0x040fe200078e0212 */
[----:B0-----:R-:W-:-:S04]  /*0990*/  IADD3 R30, P1, PT, R23, UR8, RZ ;  /* 0x00000008171e7c10 */ /* 0x001fc8000ff3e0ff */
[C---:B------:R-:W-:Y:S02]  /*09a0*/  IADD3 R28, P2, PT, R0.reuse, UR10, RZ ;  /* 0x0000000a001c7c10 */ /* 0x040fe4000ff5e0ff */
        /* <DEDUP_REMOVED lines=9> */
[----:B------:R0:W5:Y:S01]  /*0a40*/  LDG.E.U8 R14, desc[UR6][R28.64+0x3] ;  /* 0x000003061c0e7981 */ /* 0x000162000c1e1100 */
        /* <DEDUP_REMOVED lines=9> */
[----:B0-----:R-:W-:Y:S02]  /*0ae0*/  VIMNMX.U16x2 R29, PT, PT, R8, R10, !PT ;  /* 0x0000000a081d7248 */ /* 0x001fe40007fe0200 */
[----:B------:R-:W-:Y:S02]  /*0af0*/  PRMT R10, R0, 0x7610, R10 ;  /* 0x00007610000a7816 */ /* 0x000fe4000000000a */
[----:B------:R-:W-:Y:S02]  /*0b00*/  LOP3.LUT R23, R2, 0xffff, RZ, 0xc0, !PT ;  /* 0x0000ffff02177812 */ /* 0x000fe400078ec0ff */
[CC--:B-----5:R-:W-:Y:S01]  /*0b10*/  VIMNMX.U16x2 R8, PT, PT, R12.reuse, R14.reuse, PT ;  /* 0x0000000e0c087248 */ /* 0x0e0fe20003fe0200 */
[----:B------:R-:W-:Y:S01]  /*0b20*/  IMAD.MOV R10, RZ, RZ, -R10 ;  /* 0x000000ffff0a7224 */ /* 0x000fe200078e0a0a */
[----:B------:R-:W-:Y:S02]  /*0b30*/  VIMNMX.U16x2 R14, PT, PT, R12, R14, !PT ;  /* 0x0000000e0c0e7248 */ /* 0x000fe40007fe0200 */
[----:B------:R-:W-:Y:S01]  /*0b40*/  PRMT R12, R4, 0x7610, R12 ;  /* 0x00007610040c7816 */ /* 0x000fe2000000000c */
[----:B------:R-:W-:Y:S01]  /*0b50*/  IMAD.MOV R8, RZ, RZ, -R8 ;  /* 0x000000ffff087224 */ /* 0x000fe200078e0a08 */
[----:B------:R-:W-:-:S02]  /*0b60*/  PRMT R4, R29, 0x7610, R4 ;  /* 0x000076101d047816 */ /* 0x000fc40000000004 */
[----:B------:R-:W-:Y:S01]  /*0b70*/  PRMT R29, R10, 0x7710, RZ ;  /* 0x000077100a1d7816 */ /* 0x000fe200000000ff */
[----:B------:R-:W-:Y:S01]  /*0b80*/  IMAD.MOV R12, RZ, RZ, -R12 ;  /* 0x000000ffff0c7224 */ /* 0x000fe200078e0a0c */
[----:B------:R-:W-:Y:S02]  /*0b90*/  PRMT R0, R14, 0x7610, R0 ;  /* 0x000076100e007816 */ /* 0x000fe40000000000 */
[----:B------:R-:W-:Y:S01]  /*0ba0*/  PRMT R33, R8, 0x7710, RZ ;  /* 0x0000771008217816 */ /* 0x000fe200000000ff */
[----:B------:R-:W-:Y:S01]  /*0bb0*/  IMAD.IADD R6, R6, 0x1, R29 ;  /* 0x0000000106067824 */ /* 0x000fe200078e021d */
[----:B------:R-:W-:-:S03]  /*0bc0*/  PRMT R31, R12, 0x7710, RZ ;  /* 0x000077100c1f7816 */ /* 0x000fc600000000ff */
[----:B------:R-:W-:Y:S01]  /*0bd0*/  IMAD.IADD R0, R0, 0x1, R33 ;  /* 0x0000000100007824 */ /* 0x000fe200078e0221 */
[----:B------:R-:W-:Y:S01]  /*0be0*/  LOP3.LUT R6, R6, 0xffff, RZ, 0xc0, !PT ;  /* 0x0000ffff06067812 */ /* 0x000fe200078ec0ff */
[----:B------:R-:W-:-:S03]  /*0bf0*/  IMAD.IADD R4, R4, 0x1, R31 ;  /* 0x0000000104047824 */ /* 0x000fc600078e021f */
[----:B------:R-:W-:Y:S02]  /*0c00*/  LOP3.LUT R0, R0, 0xffff, RZ, 0xc0, !PT ;  /* 0x0000ffff00007812 */ /* 0x000fe400078ec0ff */
[----:B------:R-:W-:Y:S02]  /*0c10*/  LOP3.LUT R29, R4, 0xffff, RZ, 0xc0, !PT ;  /* 0x0000ffff041d7812 */ /* 0x000fe400078ec0ff */
[----:B------:R-:W-:-:S04]  /*0c20*/  IADD3 R6, PT, PT, R6, R23, R20 ;  /* 0x0000001706067210 */ /* 0x000fc80007ffe014 */
[----:B------:R-:W-:-:S07]  /*0c30*/  IADD3 R20, PT, PT, R0, R29, R6 ;  /* 0x0000001d00147210 */ /* 0x000fce0007ffe006 */
.L_x_44:
[----:B------:R-:W-:Y:S05]  /*0c40*/  @!P0 BRA `(.L_x_43) ;  /* 0x0000000000b88947 */ /* 0x000fea0003800000 */
[----:B------:R-:W-:Y:S02]  /*0c50*/  ISETP.NE.AND P1, PT, R25, 0x1, PT ;  /* 0x000000011900780c */ /* 0x000fe40003f25270 */
[----:B------:R-:W-:-:S04]  /*0c60*/  LOP3.LUT R27, R27, 0x1, RZ, 0xc0, !PT ;  /* 0x000000011b1b7812 */ /* 0x000fc800078ec0ff */
[----:B------:R-:W-:-:S07]  /*0c70*/  ISETP.NE.U32.AND P0, PT, R27, 0x1, PT ;  /* 0x000000011b00780c */ /* 0x000fce0003f05070 */
[----:B------:R-:W-:Y:S06]  /*0c80*/  @!P1 BRA `(.L_x_45) ;  /* 0x0000000000649947 */ /* 0x000fec0003800000 */
        /* <DEDUP_REMOVED lines=25> */
.L_x_45:
        /* <DEDUP_REMOVED lines=17> */
.L_x_43:
[----:B------:R-:W-:-:S13]  /*0f30*/  ISETP.GE.AND P0, PT, R20, R11, PT ;  /* 0x0000000b1400720c */ /* 0x000fda0003f06270 */
[----:B------:R-:W-:Y:S05]  /*0f40*/  @P0 BRA `(.L_x_46) ;  /* 0x00000000002c0947 */ /* 0x000fea0003800000 */
[C---:B------:R-:W-:Y:S01]  /*0f50*/  ISETP.NE.AND P0, PT, R19.reuse, R22, PT ;  /* 0x000000161300720c */ /* 0x040fe20003f05270 */
        /* <DEDUP_REMOVED lines=10> */
.L_x_46:
[----:B------:R-:W-:Y:S05]  /*1000*/  BSYNC.RELIABLE B1 ;  /* 0x0000000000017941 */ /* 0x000fea0003800100 */
.L_x_40:
[C---:B------:R-:W-:Y:S01]  /*1010*/  ISETP.GE.AND P0, PT, R18.reuse, R5, PT ;  /* 0x000000051200720c */ /* 0x040fe20003f06270 */
[----:B------:R-:W-:-:S12]  /*1020*/  VIADD R18, R18, 0x1 ;  /* 0x0000000112127836 */ /* 0x000fd80000000000 */
[----:B------:R-:W-:Y:S05]  /*1030*/  @!P0 BRA `(.L_x_49) ;  /* 0xfffffff000a08947 */ /* 0x000fea000383ffff */
[----:B------:R-:W-:Y:S01]  /*1040*/  IMAD.MOV.U32 R7, RZ, RZ, R13 ;  /* 0x000000ffff077224 */ /* 0x000fe200078e000d */
[----:B------:R-:W-:Y:S06]  /*1050*/  BRA `(.L_x_38) ;  /* 0x0000000000147947 */ /* 0x000fec0003800000 */
.L_x_39:
[----:B------:R-:W-:Y:S01]  /*1060*/  IADD3 R0, PT, PT, R0, 0x1, -R11 ;  /* 0x0000000100007810 */ /* 0x000fe20007ffe80b */
[----:B------:R-:W-:-:S03]  /*1070*/  IMAD.MOV.U32 R7, RZ, RZ, R18 ;  /* 0x000000ffff077224 */ /* 0x000fc600078e0012 */
[----:B------:R-:W-:-:S13]  /*1080*/  LOP3.LUT P0, RZ, R0, 0x3, RZ, 0xc0, !PT ;  /* 0x0000000300ff7812 */ /* 0x000fda000780c0ff */
[----:B------:R-:W-:Y:S05]  /*1090*/  @!P0 BRA `(.L_x_38) ;  /* 0x0000000000048947 */ /* 0x000fea0003800000 */
[----:B------:R-:W-:-:S07]  /*10a0*/  IMAD.MOV.U32 R7, RZ, RZ, R18 ;  /* 0x000000ffff077224 */ /* 0x000fce00078e0012 */
.L_x_38:
[----:B------:R-:W-:Y:S05]  /*10b0*/  BSYNC.RECONVERGENT B0 ;  /* 0x0000000000007941 */ /* 0x000fea0003800200 */
.L_x_37:
[----:B------:R-:W-:Y:S05]  /*10c0*/  WARPSYNC.ALL ;  /* 0x0000000000007948 */ /* 0x000fea0003800000 */
[----:B------:R-:W0:Y:S01]  /*10d0*/  LDCU.64 UR8, c[0x0][0x3a0] ;  /* 0x00007400ff0877ac */ /* 0x000e220008000a00 */
[----:B------:R-:W-:Y:S01]  /*10e0*/  IMAD R3, R24, R3, R26 ;  /* 0x0000000318037224 */ /* 0x000fe200078e021a */
[----:B------:R-:W-:-:S04]  /*10f0*/  IABS R5, R7 ;  /* 0x0000000700057213 */ /* 0x000fc80000000000 */
[----:B0-----:R-:W-:-:S04]  /*1100*/  IADD3 R2, P0, PT, R3, UR8, RZ ;  /* 0x0000000803027c10 */ /* 0x001fc8000ff1e0ff */
[----:B------:R-:W-:-:S05]  /*1110*/  LEA.HI.X.SX32 R3, R3, UR9, 0x1, P0 ;  /* 0x0000000903037c11 */ /* 0x000fca00080f0eff */
[----:B------:R-:W-:Y:S01]  /*1120*/  STG.E.U8 desc[UR6][R2.64], R5 ;  /* 0x0000000502007986 */ /* 0x000fe2000c101106 */
[----:B------:R-:W-:Y:S05]  /*1130*/  EXIT ;  /* 0x000000000000794d */ /* 0x000fea0003800000 */
.L_x_50:
        /* <DEDUP_REMOVED lines=12> */
.L_x_81:


//--------------------- .text._Z20compute_disparity_v1iiiiPKhS0_Ph --------------------------
	.section	.text._Z20compute_disparity_v1iiiiPKhS0_Ph,"ax",@progbits
	.align	128
        .global         _Z20compute_disparity_v1iiiiPKhS0_Ph
        .type           _Z20compute_disparity_v1iiiiPKhS0_Ph,@function
        .size           _Z20compute_disparity_v1iiiiPKhS0_Ph,(.L_x_82 - _Z20compute_disparity_v1iiiiPKhS0_Ph)
        .other          _Z20compute_disparity_v1iiiiPKhS0_Ph,@"STO_CUDA_ENTRY STV_DEFAULT"
_Z20compute_disparity_v1iiiiPKhS0_Ph:
.text._Z20compute_disparity_v1iiiiPKhS0_Ph:
        /* <DEDUP_REMOVED lines=18> */
[----:B------:R-:W1:Y:S01]  /*0120*/  LDCU.64 UR8, c[0x0][0x390] ;  /* 0x00007200ff0877ac */ /* 0x000e620008000a00 */
[----:B0-----:R-:W-:-:S05]  /*0130*/  IMAD R0, R32, UR4, R33 ;  /* 0x0000000420007c24 */ /* 0x001fca000f8e0221 */
[----:B-1----:R-:W-:-:S04]  /*0140*/  IADD3 R4, P0, PT, R0, UR8, RZ ;  /* 0x0000000800047c10 */ /* 0x002fc8000ff1e0ff */
[----:B------:R-:W-:-:S05]  /*0150*/  LEA.HI.X.SX32 R5, R0, UR9, 0x1, P0 ;  /* 0x0000000900057c11 */ /* 0x000fca00080f0eff */
[----:B------:R0:W5:Y:S01]  /*0160*/  LDG.E.U8 R4, desc[UR12][R4.64] ;  /* 0x0000000c04047981 */ /* 0x000162000c1e1100 */
[----:B------:R-:W-:Y:S02]  /*0170*/  UIADD3 UR11, UPT, UPT, UR6, UR6, URZ ;  /* 0x00000006060b7290 */ /* 0x000fe4000fffe0ff */
[----:B------:R-:W-:Y:S02]  /*0180*/  VIADD R6, R3, UR6 ;  /* 0x0000000603067c36 */ /* 0x000fe40008000000 */
[----:B------:R-:W-:Y:S01]  /*0190*/  VIADD R0, R13, UR6 ;  /* 0x000000060d007c36 */ /* 0x000fe20008000000 */
[----:B------:R-:W-:-:S04]  /*01a0*/  UIADD3 UR4, UPT, UPT, UR11, 0x1, URZ ;  /* 0x000000010b047890 */ /* 0x000fc8000fffe0ff */
[----:B------:R-:W-:Y:S02]  /*01b0*/  ULOP3.LUT UR14, UR4, 0xf, URZ, 0xc0, !UPT ;  /* 0x0000000f040e7892 */ /* 0x000fe4000f8ec0ff */
[----:B------:R-:W-:Y:S02]  /*01c0*/  ULOP3.LUT UR15, UR4, 0x7, URZ, 0xc0, !UPT ;  /* 0x00000007040f7892 */ /* 0x000fe4000f8ec0ff */
[----:B------:R-:W-:Y:S02]  /*01d0*/  UIADD3 UR8, UPT, UPT, UR14, -0x1, URZ ;  /* 0xffffffff0e087890 */ /* 0x000fe4000fffe0ff */
[----:B------:R-:W-:Y:S02]  /*01e0*/  UIADD3 UR9, UPT, UPT, UR15, -0x1, URZ ;  /* 0xffffffff0f097890 */ /* 0x000fe4000fffe0ff */
[----:B------:R-:W-:Y:S02]  /*01f0*/  UISETP.GE.U32.AND UP0, UPT, UR8, 0x7, UPT ;  /* 0x000000070800788c */ /* 0x000fe4000bf06070 */
[----:B------:R-:W-:-:S02]  /*0200*/  ULOP3.LUT UR16, UR4, 0xfffffff0, URZ, 0xc0, !UPT ;  /* 0xfffffff004107892 */ /* 0x000fc4000f8ec0ff */
[----:B------:R-:W-:Y:S02]  /*0210*/  ULOP3.LUT UR7, UR4, 0x3, URZ, 0xc0, !UPT ;  /* 0x0000000304077892 */ /* 0x000fe4000f8ec0ff */
[----:B------:R-:W-:Y:S01]  /*0220*/  UISETP.GE.U32.AND UP1, UPT, UR9, 0x3, UPT ;  /* 0x000000030900788c */ /* 0x000fe2000bf26070 */
[----:B0-----:R-:W-:-:S10]  /*0230*/  UMOV UR8, UR10 ;  /* 0x0000000a00087c82 */ /* 0x001fd40008000000 */
.L_x_56:
[----:B0-----:R-:W0:Y:S01]  /*0240*/  S2UR UR9, SR_CgaCtaId ;  /* 0x00000000000979c3 */ /* 0x001e220000008800 */
[----:B------:R-:W-:Y:S01]  /*0250*/  UISETP.GE.U32.AND UP4, UPT, UR11, 0xf, UPT ;  /* 0x0000000f0b00788c */ /* 0x000fe2000bf86070 */
[----:B------:R-:W-:Y:S01]  /*0260*/  VIADD R2, R6, UR8 ;  /* 0x0000000806027c36 */ /* 0x000fe20008000000 */
[----:B------:R-:W-:Y:S01]  /*0270*/  UMOV UR4, 0x400 ;  /* 0x0000040000047882 */ /* 0x000fe20000000000 */
[----:B------:R-:W-:Y:S02]  /*0280*/  UISETP.NE.AND UP3, UPT, UR8, UR6, UPT ;  /* 0x000000060800728c */ /* 0x000fe4000bf65270 */
[----:B------:R-:W-:Y:S02]  /*0290*/  UISETP.NE.AND UP2, UPT, UR14, URZ, UPT ;  /* 0x000000ff0e00728c */ /* 0x000fe4000bf45270 */
[----:B------:R-:W-:Y:S02]  /*02a0*/  UIADD3 UR8, UPT, UPT, UR8, 0x1, URZ ;  /* 0x0000000108087890 */ /* 0x000fe4000fffe0ff */
[----:B0-----:R-:W-:-:S03]  /*02b0*/  ULEA UR4, UR9, UR4, 0x18 ;  /* 0x0000000409047291 */ /* 0x001fc6000f8ec0ff */
[----:B------:R-:W-:-:S03]  /*02c0*/  UMOV UR9, UR10 ;  /* 0x0000000a00097c82 */ /* 0x000fc60008000000 */
[----:B---34-:R-:W-:Y:S01]  /*02d0*/  LEA R7, R2, UR4, 0x6 ;  /* 0x0000000402077c11 */ /* 0x018fe2000f8e30ff */
[----:B-12---:R-:W-:Y:S06]  /*02e0*/  BRA.U !UP4, `(.L_x_52) ;  /* 0x000000010c5c7547 */ /* 0x006fec000b800000 */
[----:B------:R-:W-:Y:S01]  /*02f0*/  UMOV UR4, URZ ;  /* 0x000000ff00047c82 */ /* 0x000fe20008000000 */
[----:B------:R-:W-:-:S05]  /*0300*/  UMOV UR9, UR10 ;  /* 0x0000000a00097c82 */ /* 0x000fca0008000000 */
.L_x_53:
[----:B0-----:R-:W-:Y:S01]  /*0310*/  IADD3 R5, PT, PT, R7, UR9, R0 ;  /* 0x0000000907057c10 */ /* 0x001fe2000fffe000 */
[----:B------:R-:W-:Y:S02]  /*0320*/  UIADD3 UR4, UPT, UPT, UR4, 0x10, URZ ;  /* 0x0000001004047890 */ /* 0x000fe4000fffe0ff */
[----:B------:R-:W-:Y:S02]  /*0330*/  UIADD3 UR9, UPT, UPT, UR9, 0x10, URZ ;  /* 0x0000001009097890 */ /* 0x000fe4000fffe0ff */
[----:B-----5:R0:W-:Y:S01]  /*0340*/  STS.U8 [R5], R4 ;  /* 0x0000000405007388 */ /* 0x0201e20000000000 */
[----:B------:R-:W-:-:S03]  /*0350*/  UISETP.NE.AND UP4, UPT, UR4, UR16, UPT ;  /* 0x000000100400728c */ /* 0x000fc6000bf85270 */
        /* <DEDUP_REMOVED lines=16> */
.L_x_52:
[----:B------:R-:W-:Y:S05]  /*0460*/  BRA.U !UP2, `(.L_x_54) ;  /* 0x000000010a787547 */ /* 0x000fea000b800000 */
[----:B------:R-:W-:Y:S01]  /*0470*/  UISETP.NE.AND UP2, UPT, UR15, URZ, UPT ;  /* 0x000000ff0f00728c */ /* 0x000fe2000bf45270 */
[----:B------:R-:W-:Y:S10]  /*0480*/  BRA.U !UP0, `(.L_x_55) ;  /* 0x0000000108287547 */ /* 0x000ff4000b800000 */
[----:B0-----:R-:W-:Y:S01]  /*0490*/  IADD3 R5, PT, PT, R7, UR9, R0 ;  /* 0x0000000907057c10 */ /* 0x001fe2000fffe000 */
[----:B------:R-:W-:-:S04]  /*04a0*/  UIADD3 UR9, UPT, UPT, UR9, 0x8, URZ ;  /* 0x0000000809097890 */ /* 0x000fc8000fffe0ff */
[----:B-----5:R1:W-:Y:S04]  /*04b0*/  STS.U8 [R5], R4 ;  /* 0x0000000405007388 */ /* 0x0203e80000000000 */
[----:B------:R1:W-:Y:S04]  /*04c0*/  STS.U8 [R5+0x1], R4 ;  /* 0x0000010405007388 */ /* 0x0003e80000000000 */
[----:B------:R1:W-:Y:S04]  /*04d0*/  STS.U8 [R5+0x2], R4 ;  /* 0x0000020405007388 */ /* 0x0003e80000000000 */
[----:B------:R1:W-:Y:S04]  /*04e0*/  STS.U8 [R5+0x3], R4 ;  /* 0x0000030405007388 */ /* 0x0003e80000000000 */
[----:B------:R1:W-:Y:S04]  /*04f0*/  STS.U8 [R5+0x4], R4 ;  /* 0x0000040405007388 */ /* 0x0003e80000000000 */
[----:B------:R1:W-:Y:S04]  /*0500*/  STS.U8 [R5+0x5], R4 ;  /* 0x0000050405007388 */ /* 0x0003e80000000000 */
[----:B------:R1:W-:Y:S04]  /*0510*/  STS.U8 [R5+0x6], R4 ;  /* 0x0000060405007388 */ /* 0x0003e80000000000 */
[----:B------:R1:W-:Y:S02]  /*0520*/  STS.U8 [R5+0x7], R4 ;  /* 0x0000070405007388 */ /* 0x0003e40000000000 */
.L_x_55:
[----:B------:R-:W-:Y:S05]  /*0530*/  BRA.U !UP2, `(.L_x_54) ;  /* 0x000000010a447547 */ /* 0x000fea000b800000 */
[----:B------:R-:W-:Y:S01]  /*0540*/  PLOP3.LUT P0, PT, PT, PT, UP1, 0x80, 0x8 ;  /* 0x000000000008781c */ /* 0x000fe20003f0f018 */
[----:B------:R-:W-:-:S12]  /*0550*/  UISETP.NE.AND UP2, UPT, UR7, URZ, UPT ;  /* 0x000000ff0700728c */ /* 0x000fd8000bf45270 */
[----:B01----:R-:W-:Y:S01]  /*0560*/  @P0 IADD3 R5, PT, PT, R7, UR9, R0 ;  /* 0x0000000907050c10 */ /* 0x003fe2000fffe000 */
[----:B------:R-:W-:-:S04]  /*0570*/  @UP1 UIADD3 UR9, UPT, UPT, UR9, 0x4, URZ ;  /* 0x0000000409091890 */ /* 0x000fc8000fffe0ff */
[----:B-----5:R2:W-:Y:S04]  /*0580*/  @P0 STS.U8 [R5], R4 ;  /* 0x0000000405000388 */ /* 0x0205e80000000000 */
[----:B------:R2:W-:Y:S04]  /*0590*/  @P0 STS.U8 [R5+0x1], R4 ;  /* 0x0000010405000388 */ /* 0x0005e80000000000 */
[----:B------:R2:W-:Y:S04]  /*05a0*/  @P0 STS.U8 [R5+0x2], R4 ;  /* 0x0000020405000388 */ /* 0x0005e80000000000 */
[----:B------:R2:W-:Y:S01]  /*05b0*/  @P0 STS.U8 [R5+0x3], R4 ;  /* 0x0000030405000388 */ /* 0x0005e20000000000 */
[----:B------:R-:W-:Y:S05]  /*05c0*/  BRA.U !UP2, `(.L_x_54) ;  /* 0x000000010a207547 */ /* 0x000fea000b800000 */
[----:B------:R-:W-:Y:S01]  /*05d0*/  IADD3 R7, PT, PT, R7, UR9, R0 ;  /* 0x0000000907077c10 */ /* 0x000fe2000fffe000 */
[----:B------:R-:W-:-:S04]  /*05e0*/  UISETP.NE.AND UP2, UPT, UR7, 0x1, UPT ;  /* 0x000000010700788c */ /* 0x000fc8000bf45270 */
[----:B------:R3:W-:Y:S05]  /*05f0*/  STS.U8 [R7], R4 ;  /* 0x0000000407007388 */ /* 0x0007ea0000000000 */
[----:B------:R-:W-:Y:S05]  /*0600*/  BRA.U !UP2, `(.L_x_54) ;  /* 0x000000010a107547 */ /* 0x000fea000b800000 */
[----:B------:R-:W-:Y:S01]  /*0610*/  UISETP.NE.AND UP2, UPT, UR7, 0x2, UPT ;  /* 0x000000020700788c */ /* 0x000fe2000bf45270 */
[----:B------:R4:W-:Y:S05]  /*0620*/  STS.U8 [R7+0x1], R4 ;  /* 0x0000010407007388 */ /* 0x0009ea0000000000 */
[----:B------:R-:W-:-:S13]  /*0630*/  PLOP3.LUT P0, PT, PT, PT, UP2, 0x80, 0x8 ;  /* 0x000000000008781c */ /* 0x000fda0003f0f028 */
[----:B------:R4:W-:Y:S02]  /*0640*/  @P0 STS.U8 [R7+0x2], R4 ;  /* 0x0000020407000388 */ /* 0x0009e40000000000 */
.L_x_54:
[----:B------:R-:W-:Y:S05]  /*0650*/  BRA.U UP3, `(.L_x_56) ;  /* 0xfffffff903f87547 */ /* 0x000fea000b83ffff */
.L_x_51:
[----:B------:R-:W-:-:S13]  /*0660*/  ISETP.GE.AND P0, PT, R33, UR6, PT ;  /* 0x0000000621007c0c */ /* 0x000fda000bf06270 */
[----:B------:R-:W-:Y:S05]  /*0670*/  @!P0 EXIT ;  /* 0x000000000000894d */ /* 0x000fea0003800000 */
[----:B------:R-:W0:Y:S02]  /*0680*/  LDCU.64 UR8, c[0x0][0x380] ;  /* 0x00007000ff0877ac */ /* 0x000e240008000a00 */
[----:B0-----:R-:W-:Y:S01]  /*0690*/  UIADD3 UR4, UPT, UPT, -UR6, UR9, URZ ;  /* 0x0000000906047290 */ /* 0x001fe2000fffe1ff */
[----:B-12---:R-:W-:-:S04]  /*06a0*/  IMAD.U32 R5, RZ, RZ, UR8 ;  /* 0x00000008ff057e24 */ /* 0x006fc8000f8e00ff */
[----:B------:R-:W-:Y:S01]  /*06b0*/  VIADD R0, R5, -UR6 ;  /* 0x8000000605007c36 */ /* 0x000fe20008000000 */
[----:B------:R-:W-:-:S04]  /*06c0*/  ISETP.GE.AND P0, PT, R32, UR4, PT ;  /* 0x0000000420007c0c */ /* 0x000fc8000bf06270 */
[----:B------:R-:W-:-:S04]  /*06d0*/  ISETP.GE.OR P0, PT, R33, R0, P0 ;  /* 0x000000002100720c */ /* 0x000fc80000706670 */
[----:B------:R-:W-:-:S13]  /*06e0*/  ISETP.LT.OR P0, PT, R32, UR6, P0 ;  /* 0x0000000620007c0c */ /* 0x000fda0008701670 */
[----:B------:R-:W-:Y:S05]  /*06f0*/  @P0 EXIT ;  /* 0x000000000000094d */ /* 0x000fea0003800000 */
[----:B------:R-:W0:Y:S01]  /*0700*/  LDCU UR4, c[0x0][0x38c] ;  /* 0x00007180ff0477ac */ /* 0x000e220008000800 */
[----:B------:R-:W-:Y:S01]  /*0710*/  BSSY.RECONVERGENT B0, `(.L_x_57) ;  /* 0x0000185000007945 */ /* 0x000fe20003800200 */
[----:B------:R-:W-:Y:S02]  /*0720*/  IMAD.MOV.U32 R30, RZ, RZ, RZ ;  /* 0x000000ffff1e7224 */ /* 0x000fe400078e00ff */
[C---:B0-----:R-:W-:Y:S01]  /*0730*/  VIADD R2, R33.reuse, UR4 ;  /* 0x0000000421027c36 */ /* 0x041fe20008000000 */
[----:B------:R-:W-:-:S04]  /*0740*/  VIADDMNMX R0, R33, -UR4, RZ, !PT ;  /* 0x8000000421007c46 */ /* 0x000fc8000f8001ff */
[----:B------:R-:W-:-:S04]  /*0750*/  VIADDMNMX R9, R5, 0xffffffff, R2, PT ;  /* 0xffffffff05097846 */ /* 0x000fc80003800102 */
[----:B------:R-:W-:-:S13]  /*0760*/  ISETP.GE.AND P0, PT, R9, R0, PT ;  /* 0x000000000900720c */ /* 0x000fda0003f06270 */
[----:B------:R-:W-:Y:S05]  /*0770*/  @!P0 BRA `(.L_x_58) ;  /* 0x0000001400f88947 */ /* 0x000fea0003800000 */
[----:B------:R-:W-:Y:S01]  /*0780*/  UIADD3 UR4, UPT, UPT, -UR6, URZ, URZ ;  /* 0x000000ff06047290 */ /* 0x000fe2000fffe1ff */
[----:B------:R-:W-:Y:S02]  /*0790*/  IMAD.IADD R31, R0, 0x1, -R33 ;  /* 0x00000001001f7824 */ /* 0x000fe400078e0a21 */
[----:B---34-:R-:W-:Y:S01]  /*07a0*/  VIADD R7, R13, UR6 ;  /* 0x000000060d077c36 */ /* 0x018fe20008000000 */
[----:B------:R-:W-:-:S09]  /*07b0*/  UISETP.GE.AND UP0, UPT, UR6, UR4, UPT ;  /* 0x000000040600728c */ /* 0x000fd2000bf06270 */
[----:B------:R-:W-:Y:S05]  /*07c0*/  BRA.U UP0, `(.L_x_59) ;  /* 0x0000000100287547 */ /* 0x000fea000b800000 */
[----:B------:R-:W-:Y:S01]  /*07d0*/  IADD3 R0, PT, PT, R9, 0x1, -R0 ;  /* 0x0000000109007810 */ /* 0x000fe20007ffe800 */
[----:B------:R-:W-:-:S03]  /*07e0*/  IMAD.MOV.U32 R30, RZ, RZ, R31 ;  /* 0x000000ffff1e7224 */ /* 0x000fc600078e001f */
[----:B------:R-:W-:-:S13]  /*07f0*/  LOP3.LUT P0, R0, R0, 0x3, RZ, 0xc0, !PT ;  /* 0x0000000300007812 */ /* 0x000fda000780c0ff */
[----:B------:R-:W-:Y:S05]  /*0800*/  @!P0 BRA `(.L_x_58) ;  /* 0x0000001400d48947 */ /* 0x000fea0003800000 */
[----:B------:R-:W-:Y:S01]  /*0810*/  IADD3 R0, PT, PT, -R0, 0x1, RZ ;  /* 0x0000000100007810 */ /* 0x000fe20007ffe1ff */
[----:B------:R-:W-:-:S03]  /*0820*/  IMAD.MOV.U32 R30, RZ, RZ, R31 ;  /* 0x000000ffff1e7224 */ /* 0x000fc600078e001f */
[----:B------:R-:W-:-:S13]  /*0830*/  ISETP.NE.AND P0, PT, R0, RZ, PT ;  /* 0x000000ff0000720c */ /* 0x000fda0003f05270 */
[----:B------:R-:W-:Y:S05]  /*0840*/  @!P0 BRA `(.L_x_58) ;  /* 0x0000001400c48947 */ /* 0x000fea0003800000 */
[----:B------:R-:W-:Y:S01]  /*0850*/  IMAD.MOV.U32 R30, RZ, RZ, R31 ;  /* 0x000000ffff1e7224 */ /* 0x000fe200078e001f */
[----:B------:R-:W-:Y:S06]  /*0860*/  BRA `(.L_x_58) ;  /* 0x0000001400bc7947 */ /* 0x000fec0003800000 */
.L_x_59:
[----:B------:R-:W0:Y:S01]  /*0870*/  S2R R5, SR_CgaCtaId ;  /* 0x0000000000057919 */ /* 0x000e220000008800 */
[----:B------:R-:W-:Y:S02]  /*0880*/  UIADD3 UR4, UPT, UPT, UR6, 0x1, UR6 ;  /* 0x0000000106047890 */ /* 0x000fe4000fffe006 */
[----:B------:R-:W-:Y:S01]  /*0890*/  VIADD R13, R13, -UR6 ;  /* 0x800000060d0d7c36 */ /* 0x000fe20008000000 */
[----:B------:R-:W-:Y:S01]  /*08a0*/  MOV R2, 0x400 ;  /* 0x0000040000027802 */ /* 0x000fe20000000f00 */
[----:B------:R-:W-:Y:S01]  /*08b0*/  IMAD.U32 R0, RZ, RZ, UR6 ;  /* 0x00000006ff007e24 */ /* 0x000fe2000f8e00ff */
[----:B------:R-:W-:Y:S01]  /*08c0*/  IADD3 R26, PT, PT, R9, 0x1, -R33 ;  /* 0x00000001091a7810 */ /* 0x000fe20007ffe821 */
[----:B------:R-:W-:Y:S02]  /*08d0*/  IMAD.MOV.U32 R11, RZ, RZ, 0x7fffffff ;  /* 0x7fffffffff0b7424 */ /* 0x000fe400078e00ff */
[----:B------:R-:W-:Y:S01]  /*08e0*/  IMAD.U32 R15, RZ, RZ, UR4 ;  /* 0x00000004ff0f7e24 */ /* 0x000fe2000f8e00ff */
[----:B------:R-:W-:Y:S01]  /*08f0*/  ULOP3.LUT UR4, UR4, 0xfffffff0, URZ, 0xc0, !UPT ;  /* 0xfffffff004047892 */ /* 0x000fe2000f8ec0ff */
[----:B------:R-:W-:-:S02]  /*0900*/  IMAD R0, R0, 0x41, R13 ;  /* 0x0000004100007824 */ /* 0x000fc400078e020d */
[----:B------:R-:W-:Y:S01]  /*0910*/  IMAD.MOV.U32 R30, RZ, RZ, RZ ;  /* 0x000000ffff1e7224 */ /* 0x000fe200078e00ff */
[----:B------:R-:W-:Y:S01]  /*0920*/  LOP3.LUT R22, R15, 0xf, RZ, 0xc0, !PT ;  /* 0x0000000f0f167812 */ /* 0x000fe200078ec0ff */
[----:B------:R-:W-:Y:S01]  /*0930*/  VIADD R13, R13, UR5 ;  /* 0x000000050d0d7c36 */ /* 0x000fe20008000000 */
[C---:B------:R-:W-:Y:S01]  /*0940*/  LOP3.LUT R21, R15.reuse, 0x7, RZ, 0xc0, !PT ;  /* 0x000000070f157812 */ /* 0x040fe200078ec0ff */
[----:B------:R-:W-:Y:S01]  /*0950*/  IMAD R17, RZ, RZ, -UR4 ;  /* 0x80000004ff117e24 */ /* 0x000fe2000f8e02ff */
[----:B------:R-:W-:Y:S02]  /*0960*/  LOP3.LUT R15, R15, 0x3, RZ, 0xc0, !PT ;  /* 0x000000030f0f7812 */ /* 0x000fe400078ec0ff */
[----:B0-----:R-:W-:-:S04]  /*0970*/  LEA R5, R5, R2, 0x18 ;  /* 0x0000000205057211 */ /* 0x001fc800078ec0ff */
[----:B------:R-:W-:-:S07]  /*0980*/  IADD3 R9, PT, PT, R0, 0x7, R5 ;  /* 0x0000000700097810 */ /* 0x000fce0007ffe005 */
.L_x_66:
[----:B------:R-:W-:Y:S02]  /*0990*/  IMAD R19, RZ, RZ, -UR6 ;  /* 0x80000006ff137e24 */ /* 0x000fe4000f8e02ff */
[----:B------:R-:W-:Y:S02]  /*09a0*/  IMAD.MOV.U32 R36, RZ, RZ, RZ ;  /* 0x000000ffff247224 */ /* 0x000fe400078e00ff */
[----:B------:R-:W-:-:S07]  /*09b0*/  IMAD.MOV.U32 R20, RZ, RZ, R19 ;  /* 0x000000ffff147224 */ /* 0x000fce00078e0013 */
.L_x_65:
        /* <DEDUP_REMOVED lines=9> */
[----:B------:R-:W-:Y:S02]  /*0a50*/  IMAD.IADD R27, R13, 0x1, R31 ;  /* 0x000000010d1b7824 */ /* 0x000fe400078e021f */
[----:B------:R-:W-:Y:S02]  /*0a60*/  IMAD.IADD R0, R3, 0x1, R20 ;  /* 0x0000000103007824 */ /* 0x000fe400078e0214 */
[----:B------:R-:W-:Y:S02]  /*0a70*/  IMAD.MOV.U32 R23, RZ, RZ, R17 ;  /* 0x000000ffff177224 */ /* 0x000fe400078e0011 */
[----:B------:R-:W-:Y:S02]  /*0a80*/  IMAD.MOV.U32 R34, RZ, RZ, R19 ;  /* 0x000000ffff227224 */ /* 0x000fe400078e0013 */
[----:B------:R-:W-:Y:S02]  /*0a90*/  IMAD R27, R18, R5, R27 ;  /* 0x00000005121b7224 */ /* 0x000fe400078e021b */
[----:B------:R-:W-:-:S07]  /*0aa0*/  IMAD R25, R0, 0x40, R9 ;  /* 0x0000004000197824 */ /* 0x000fce00078e0209 */
.L_x_61:
[----:B------:R-:W0:Y:S01]  /*0ab0*/  LDCU.64 UR8, c[0x0][0x398] ;  /* 0x00007300ff0877ac */ /* 0x000e220008000a00 */
[----:B------:R-:W1:Y:S04]  /*0ac0*/  LDS.U8 R12, [R25+-0x7] ;  /* 0xfffff900190c7984 */ /* 0x000e680000000000 */
[----:B------:R-:W2:Y:S01]  /*0ad0*/  LDS.U8 R10, [R25+-0x6] ;  /* 0xfffffa00190a7984 */ /* 0x000ea20000000000 */
[----:B0-----:R-:W-:-:S04]  /*0ae0*/  IADD3 R38, P1, PT, R27, UR8, RZ ;  /* 0x000000081b267c10 */ /* 0x001fc8000ff3e0ff */
[----:B------:R-:W-:-:S05]  /*0af0*/  LEA.HI.X.SX32 R39, R27, UR9, 0x1, P1 ;  /* 0x000000091b277c11 */ /* 0x000fca00088f0eff */
[----:B-----5:R-:W1:Y:S04]  /*0b00*/  LDG.E.U8 R4, desc[UR12][R38.64] ;  /* 0x0000000c26047981 */ /* 0x020e68000c1e1100 */
[----:B------:R-:W2:Y:S04]  /*0b10*/  LDG.E.U8 R6, desc[UR12][R38.64+0x1] ;  /* 0x0000010c26067981 */ /* 0x000ea8000c1e1100 */
[----:B------:R-:W3:Y:S04]  /*0b20*/  LDG.E.U8 R8, desc[UR12][R38.64+0x2] ;  /* 0x0000020c26087981 */ /* 0x000ee8000c1e1100 */
[----:B------:R-:W4:Y:S04]  /*0b30*/  LDG.E.U8 R2, desc[UR12][R38.64+0x3] ;  /* 0x0000030c26027981 */ /* 0x000f28000c1e1100 */
[----:B------:R-:W4:Y:S01]  /*0b40*/  LDG.E.U8 R0, desc[UR12][R38.64+0x4] ;  /* 0x0000040c26007981 */ /* 0x000f22000c1e1100 */
[----:B-1----:R-:W-:-:S02]  /*0b50*/  VIMNMX.U16x2 R14, PT, PT, R12, R4, PT ;  /* 0x000000040c0e7248 */ /* 0x002fc40003fe0200 */
[----:B------:R-:W-:Y:S02]  /*0b60*/  VIMNMX.U16x2 R12, PT, PT, R12, R4, !PT ;  /* 0x000000040c0c7248 */ /* 0x000fe40007fe0200 */
[----:B------:R-:W4:Y:S01]  /*0b70*/  LDG.E.U8 R4, desc[UR12][R38.64+0x5] ;  /* 0x0000050c26047981 */ /* 0x000f22000c1e1100 */
[CC--:B--2---:R-:W-:Y:S01]  /*0b80*/  VIMNMX.U16x2 R16, PT, PT, R10.reuse, R6.reuse, PT ;  /* 0x000000060a107248 */ /* 0x0c4fe20003fe0200 */
[----:B------:R-:W-:Y:S01]  /*0b90*/  IMAD.MOV R14, RZ, RZ, -R14 ;  /* 0x000000ffff0e7224 */ /* 0x000fe200078e0a0e */
[----:B------:R-:W-:Y:S02]  /*0ba0*/  VIMNMX.U16x2 R10, PT, PT, R10, R6, !PT ;  /* 0x000000060a0a7248 */ /* 0x000fe40007fe0200 */
[----:B------:R-:W3:Y:S01]  /*0bb0*/  LDS.U8 R6, [R25+-0x5] ;  /* 0xfffffb0019067984 */ /* 0x000ee20000000000 */
[----:B------:R-:W-:Y:S01]  /*0bc0*/  IMAD.MOV R16, RZ, RZ, -R16 ;  /* 0x000000ffff107224 */ /* 0x000fe200078e0a10 */
[----:B------:R-:W-:-:S05]  /*0bd0*/  PRMT R29, R14, 0x7710, RZ ;  /* 0x000077100e1d7816 */ /* 0x000fca00000000ff */
[----:B------:R-:W-:Y:S01]  /*0be0*/  IMAD.IADD R12, R12, 0x1, R29 ;  /* 0x000000010c0c7824 */ /* 0x000fe200078e021d */
[----:B------:R-:W-:-:S05]  /*0bf0*/  PRMT R29, R16, 0x7710, RZ ;  /* 0x00007710101d7816 */ /* 0x000fca00000000ff */
[----:B------:R-:W-:Y:S01]  /*0c00*/  IMAD.IADD R10, R10, 0x1, R29 ;  /* 0x000000010a0a7824 */ /* 0x000fe200078e021d */
[----:B------:R-:W-:-:S04]  /*0c10*/  LOP3.LUT R29, R12, 0xffff, RZ, 0xc0, !PT ;  /* 0x0000ffff0c1d7812 */ /* 0x000fc800078ec0ff */
[----:B------:R-:W-:-:S04]  /*0c20*/  LOP3.LUT R10, R10, 0xffff, RZ, 0xc0, !PT ;  /* 0x0000ffff0a0a7812 */ /* 0x000fc800078ec0ff */
[----:B------:R-:W-:Y:S02]  /*0c30*/  IADD3 R29, PT, PT, R10, R29, R36 ;  /* 0x0000001d0a1d7210 */ /* 0x000fe40007ffe024 */
[----:B------:R-:W2:Y:S01]  /*0c40*/  LDG.E.U8 R10, desc[UR12][R38.64+0x6] ;  /* 0x0000060c260a7981 */ /* 0x000ea2000c1e1100 */
[CC--:B---3--:R-:W-:Y:S02]  /*0c50*/  VIMNMX.U16x2 R12, PT, PT, R6.reuse, R8.reuse, PT ;  /* 0x00000008060c7248 */ /* 0x0c8fe40003fe0200 */
[----:B------:R-:W-:Y:S02]  /*0c60*/  VIMNMX.U16x2 R16, PT, PT, R6, R8, !PT ;  /* 0x0000000806107248 */ /* 0x000fe40007fe0200 */
[----:B------:R-:W3:Y:S04]  /*0c70*/  LDG.E.U8 R8, desc[UR12][R38.64+0x7] ;  /* 0x0000070c26087981 */ /* 0x000ee8000c1e1100 */
[----:B------:R-:W4:Y:S01]  /*0c80*/  LDS.U8 R6, [R25+-0x4] ;  /* 0xfffffc0019067984 */ /* 0x000f220000000000 */
[--C-:B------:R-:W-:Y:S01]  /*0c90*/  IMAD.MOV R35, RZ, RZ, -R12.reuse ;  /* 0x000000ffff237224 */ /* 0x100fe200078e0a0c */
[----:B------:R-:W-:-:S04]  /*0ca0*/  PRMT R12, R16, 0x7610, R12 ;  /* 0x00007610100c7816 */ /* 0x000fc8000000000c */
[----:B------:R-:W-:-:S05]  /*0cb0*/  PRMT R35, R35, 0x7710, RZ ;  /* 0x0000771023237816 */ /* 0x000fca00000000ff */
[----:B------:R-:W-:Y:S01]  /*0cc0*/  IMAD.IADD R12, R12, 0x1, R35 ;  /* 0x000000010c0c7824 */ /* 0x000fe200078e0223 */
[CC--:B----4-:R-:W-:Y:S02]  /*0cd0*/  VIMNMX.U16x2 R14, PT, PT, R6.reuse, R2.reuse, PT ;  /* 0x00000002060e7248 */ /* 0x0d0fe40003fe0200 */
[----:B------:R-:W-:Y:S02]  /*0ce0*/  VIMNMX.U16x2 R2, PT, PT, R6, R2, !PT ;  /* 0x0000000206027248 */ /* 0x000fe40007fe0200 */
[----:B------:R-:W4:Y:S01]  /*0cf0*/  LDG.E.U8 R6, desc[UR12][R38.64+0x8] ;  /* 0x0000080c26067981 */ /* 0x000f22000c1e1100 */
[----:B------:R-:W-:-:S05]  /*0d00*/  IMAD.MOV R14, RZ, RZ, -R14 ;  /* 0x000000ffff0e7224 */ /* 0x000fca00078e0a0e */
[----:B------:R-:W-:-:S05]  /*0d10*/  PRMT R35, R14, 0x7710, RZ ;  /* 0x000077100e237816 */ /* 0x000fca00000000ff */
[----:B------:R-:W-:Y:S02]  /*0d20*/  IMAD.IADD R14, R2, 0x1, R35 ;  /* 0x00000001020e7824 */ /* 0x000fe400078e0223 */
[----:B------:R-:W4:Y:S01]  /*0d30*/  LDG.E.U8 R2, desc[UR12][R38.64+0x9] ;  /* 0x0000090c26027981 */ /* 0x000f22000c1e1100 */
[----:B------:R-:W-:Y:S02]  /*0d40*/  LOP3.LUT R12, R12, 0xffff, RZ, 0xc0, !PT ;  /* 0x0000ffff0c0c7812 */ /* 0x000fe400078ec0ff */
[----:B------:R-:W-:-:S04]  /*0d50*/  LOP3.LUT R14, R14, 0xffff, RZ, 0xc0, !PT ;  /* 0x0000ffff0e0e7812 */ /* 0x000fc800078ec0ff */
[----:B------:R-:W-:Y:S02]  /*0d60*/  IADD3 R29, PT, PT, R14, R12, R29 ;  /* 0x0000000c0e1d7210 */ /* 0x000fe40007ffe01d */
[----:B------:R-:W0:Y:S02]  /*0d70*/  LDS.U8 R12, [R25+-0x3] ;  /* 0xfffffd00190c7984 */ /* 0x000e240000000000 */
[CC--:B0-----:R-:W-:Y:S02]  /*0d80*/  VIMNMX.U16x2 R14, PT, PT, R12.reuse, R0.reuse, PT ;  /* 0x000000000c0e7248 */ /* 0x0c1fe40003fe0200 */
[----:B------:R-:W-:Y:S02]  /*0d90*/  VIMNMX.U16x2 R12, PT, PT, R12, R0, !PT ;  /* 0x000000000c0c7248 */ /* 0x000fe40007fe0200 */
[----:B------:R-:W0:Y:S01]  /*0da0*/  LDS.U8 R0, [R25+-0x2] ;  /* 0xfffffe0019007984 */ /* 0x000e220000000000 */
[----:B------:R-:W-:-:S05]  /*0db0*/  IMAD.MOV R14, RZ, RZ, -R14 ;  /* 0x000000ffff0e7224 */ /* 0x000fca00078e0a0e */
[----:B------:R-:W-:-:S05]  /*0dc0*/  PRMT R35, R14, 0x7710, RZ ;  /* 0x000077100e237816 */ /* 0x000fca00000000ff */
[----:B------:R-:W-:-:S05]  /*0dd0*/  IMAD.IADD R12, R12, 0x1, R35 ;  /* 0x000000010c0c7824 */ /* 0x000fca00078e0223 */
[----:B------:R-:W-:Y:S02]  /*0de0*/  LOP3.LUT R12, R12, 0xffff, RZ, 0xc0, !PT ;  /* 0x0000ffff0c0c7812 */ /* 0x000fe400078ec0ff */
[----:B0-----:R-:W-:-:S05]  /*0df0*/  VIMNMX.U16x2 R16, PT, PT, R0, R4, PT ;  /* 0x0000000400107248 */ /* 0x001fca0003fe0200 */
[----:B------:R-:W-:Y:S01]  /*0e00*/  IMAD.MOV R16, RZ, RZ, -R16 ;  /* 0x000000ffff107224 */ /* 0x000fe200078e0a10 */
[----:B------:R-:W-:Y:S02]  /*0e10*/  VIMNMX.U16x2 R0, PT, PT, R0, R4, !PT ;  /* 0x0000000400007248 */ /* 0x000fe40007fe0200 */
[----:B------:R-:W-:Y:S02]  /*0e20*/  LDS.U8 R4, [R25] ;  /* 0x0000000019047984 */ /* 0x000fe40000000000 */
[----:B------:R-:W-:-:S05]  /*0e30*/  PRMT R37, R16, 0x7710, RZ ;  /* 0x0000771010257816 */ /* 0x000fca00000000ff */
[----:B------:R-:W-:Y:S02]  /*0e40*/  IMAD.IADD R14, R0, 0x1, R37 ;  /* 0x00000001000e7824 */ /* 0x000fe400078e0225 */
[----:B------:R-:W2:Y:S03]  /*0e50*/  LDS.U8 R0, [R25+-0x1] ;  /* 0xffffff0019007984 */ /* 0x000ea60000000000 */
[----:B------:R-:W-:-:S04]  /*0e60*/  LOP3.LUT R14, R14, 0xffff, RZ, 0xc0, !PT ;  /* 0x0000ffff0e0e7812 */ /* 0x000fc800078ec0ff */
[----:B------:R-:W-:Y:S02]  /*0e70*/  IADD3 R29, PT, PT, R14, R12, R29 ;  /* 0x0000000c0e1d7210 */ /* 0x000fe40007ffe01d */
[CC--:B--2---:R-:W-:Y:S02]  /*0e80*/  VIMNMX.U16x2 R12, PT, PT, R0.reuse, R10.reuse, PT ;  /* 0x0000000a000c7248 */ /* 0x0c4fe40003fe0200 */
[----:B------:R-:W-:Y:S02]  /*0e90*/  VIMNMX.U16x2 R14, PT, PT, R0, R10, !PT ;  /* 0x0000000a000e7248 */ /* 0x000fe40007fe0200 */
[CC--:B---3--:R-:W-:Y:S01]  /*0ea0*/  VIMNMX.U16x2 R0, PT, PT, R4.reuse, R8.reuse, PT ;  /* 0x0000000804007248 */ /* 0x0c8fe20003fe0200 */
[----:B------:R-:W-:Y:S01]  /*0eb0*/  IMAD.MOV R12, RZ, RZ, -R12 ;  /* 0x000000ffff0c7224 */ /* 0x000fe200078e0a0c */
[----:B------:R-:W-:Y:S01]  /*0ec0*/  VIMNMX.U16x2 R4, PT, PT, R4, R8, !PT ;  /* 0x0000000804047248 */ /* 0x000fe20007fe0200 */
[----:B------:R-:W2:Y:S04]  /*0ed0*/  LDG.E.U8 R10, desc[UR12][R38.64+0xb] ;  /* 0x00000b0c260a7981 */ /* 0x000ea8000c1e1100 */
[----:B------:R-:W3:Y:S01]  /*0ee0*/  LDG.E.U8 R8, desc[UR12][R38.64+0xa] ;  /* 0x00000a0c26087981 */ /* 0x000ee2000c1e1100 */
[----:B------:R-:W-:Y:S01]  /*0ef0*/  PRMT R35, R12, 0x7710, RZ ;  /* 0x000077100c237816 */ /* 0x000fe200000000ff */
[----:B------:R-:W-:-:S02]  /*0f00*/  IMAD.MOV R0, RZ, RZ, -R0 ;  /* 0x000000ffff007224 */ /* 0x000fc400078e0a00 */
[----:B------:R-:W4:Y:S02]  /*0f10*/  LDS.U8 R12, [R25+0x1] ;  /* 0x00000100190c7984 */ /* 0x000f240000000000 */
[----:B------:R-:W-:Y:S01]  /*0f20*/  IMAD.IADD R14, R14, 0x1, R35 ;  /* 0x000000010e0e7824 */ /* 0x000fe200078e0223 */
[----:B------:R-:W-:-:S05]  /*0f30*/  PRMT R35, R0, 0x7710, RZ ;  /* 0x0000771000237816 */ /* 0x000fca00000000ff */
[----:B------:R-:W-:Y:S02]  /*0f40*/  IMAD.IADD R0, R4, 0x1, R35 ;  /* 0x0000000104007824 */ /* 0x000fe400078e0223 */
[----:B------:R-:W0:Y:S01]  /*0f50*/  LDS.U8 R4, [R25+0x2] ;  /* 0x0000020019047984 */ /* 0x000e220000000000 */
[----:B------:R-:W-:Y:S02]  /*0f60*/  LOP3.LUT R14, R14, 0xffff, RZ, 0xc0, !PT ;  /* 0x0000ffff0e0e7812 */ /* 0x000fe400078ec0ff */
[----:B------:R-:W-:-:S04]  /*0f70*/  LOP3.LUT R0, R0, 0xffff, RZ, 0xc0, !PT ;  /* 0x0000ffff00007812 */ /* 0x000fc800078ec0ff */
[----:B------:R-:W-:Y:S02]  /*0f80*/  IADD3 R29, PT, PT, R0, R14, R29 ;  /* 0x0000000e001d7210 */ /* 0x000fe40007ffe01d */
[----:B------:R-:W2:Y:S01]  /*0f90*/  LDG.E.U8 R0, desc[UR12][R38.64+0xc] ;  /* 0x00000c0c26007981 */ /* 0x000ea2000c1e1100 */
[CC--:B----4-:R-:W-:Y:S02]  /*0fa0*/  VIMNMX.U16x2 R14, PT, PT, R12.reuse, R6.reuse, PT ;  /* 0x000000060c0e7248 */ /* 0x0d0fe40003fe0200 */
[----:B------:R-:W-:Y:S02]  /*0fb0*/  VIMNMX.U16x2 R12, PT, PT, R12, R6, !PT ;  /* 0x000000060c0c7248 */ /* 0x000fe40007fe0200 */
[----:B------:R-:W4:Y:S01]  /*0fc0*/  LDG.E.U8 R6, desc[UR12][R38.64+0xd] ;  /* 0x00000d0c26067981 */ /* 0x000f22000c1e1100 */
[CC--:B0-----:R-:W-:Y:S02]  /*0fd0*/  VIMNMX.U16x2 R16, PT, PT, R4.reuse, R2.reuse, PT ;  /* 0x0000000204107248 */ /* 0x0c1fe40003fe0200 */
[----:B------:R-:W-:-:S02]  /*0fe0*/  VIMNMX.U16x2 R24, PT, PT, R4, R2, !PT ;  /* 0x0000000204187248 */ /* 0x000fc40007fe0200 */
[----:B------:R-:W4:Y:S04]  /*0ff0*/  LDG.E.U8 R2, desc[UR12][R38.64+0xe] ;  /* 0x00000e0c26027981 */ /* 0x000f28000c1e1100 */
[----:B------:R-:W4:Y:S01]  /*1000*/  LDG.E.U8 R4, desc[UR12][R38.64+0xf] ;  /* 0x00000f0c26047981 */ /* 0x000f22000c1e1100 */
[----:B------:R-:W-:Y:S02]  /*1010*/  IMAD.MOV R14, RZ, RZ, -R14 ;  /* 0x000000ffff0e7224 */ /* 0x000fe400078e0a0e */
[----:B------:R-:W-:-:S03]  /*1020*/  IMAD.MOV R16, RZ, RZ, -R16 ;  /* 0x000000ffff107224 */ /* 0x000fc600078e0a10 */
[----:B------:R-:W-:-:S05]  /*1030*/  PRMT R35, R14, 0x7710, RZ ;  /* 0x000077100e237816 */ /* 0x000fca00000000ff */
[----:B------:R-:W-:Y:S01]  /*1040*/  IMAD.IADD R12, R12, 0x1, R35 ;  /* 0x000000010c0c7824 */ /* 0x000fe200078e0223 */
[----:B------:R-:W-:-:S05]  /*1050*/  PRMT R35, R16, 0x7710, RZ ;  /* 0x0000771010237816 */ /* 0x000fca00000000ff */
[----:B------:R-:W-:Y:S01]  /*1060*/  IMAD.IADD R24, R24, 0x1, R35 ;  /* 0x0000000118187824 */ /* 0x000fe200078e0223 */
[----:B------:R-:W-:Y:S02]  /*1070*/  LOP3.LUT R14, R12, 0xffff, RZ, 0xc0, !PT ;  /* 0x0000ffff0c0e7812 */ /* 0x000fe400078ec0ff */
[----:B------:R-:W3:Y:S02]  /*1080*/  LDS.U8 R12, [R25+0x3] ;  /* 0x00000300190c7984 */ /* 0x000ee40000000000 */
[----:B------:R-:W-:-:S04]  /*1090*/  LOP3.LUT R24, R24, 0xffff, RZ, 0xc0, !PT ;  /* 0x0000ffff18187812 */ /* 0x000fc800078ec0ff */
[----:B------:R-:W-:Y:S02]  /*10a0*/  IADD3 R29, PT, PT, R24, R14, R29 ;  /* 0x0000000e181d7210 */ /* 0x000fe40007ffe01d */
[----:B------:R-:W2:Y:S01]  /*10b0*/  LDS.U8 R14, [R25+0x4] ;  /* 0x00000400190e7984 */ /* 0x000ea20000000000 */
[----:B------:R-:W-:-:S05]  /*10c0*/  VIADD R23, R23, 0x10 ;  /* 0x0000001017177836 */ /* 0x000fca0000000000 */
[----:B------:R-:W-:Y:S01]  /*10d0*/  ISETP.NE.AND P1, PT, R23, RZ, PT ;  /* 0x000000ff1700720c */ /* 0x000fe20003f25270 */
[----:B------:R-:W-:Y:S02]  /*10e0*/  VIADD R34, R34, 0x10 ;  /* 0x0000001022227836 */ /* 0x000fe40000000000 */
[----:B------:R-:W-:Y:S01]  /*10f0*/  VIADD R27, R27, 0x10 ;  /* 0x000000101b1b7836 */ /* 0x000fe20000000000 */
[CC--:B---3--:R-:W-:Y:S02]  /*1100*/  VIMNMX.U16x2 R16, PT, PT, R12.reuse, R8.reuse, PT ;  /* 0x000000080c107248 */ /* 0x0c8fe40003fe0200 */
[----:B------:R-:W-:Y:S02]  /*1110*/  VIMNMX.U16x2 R24, PT, PT, R12, R8, !PT ;  /* 0x000000080c187248 */ /* 0x000fe40007fe0200 */
[----:B------:R-:W0:Y:S01]  /*1120*/  LDS.U8 R8, [R25+0x5] ;  /* 0x0000050019087984 */ /* 0x000e220000000000 */
[----:B------:R-:W-:Y:S01]  /*1130*/  IMAD.MOV R35, RZ, RZ, -R16 ;  /* 0x000000ffff237224 */ /* 0x000fe200078e0a10 */
[----:B--2---:R-:W-:-:S02]  /*1140*/  VIMNMX.U16x2 R12, PT, PT, R14, R10, PT ;  /* 0x0000000a0e0c7248 */ /* 0x004fc40003fe0200 */
[----:B------:R-:W-:Y:S02]  /*1150*/  VIMNMX.U16x2 R14, PT, PT, R14, R10, !PT ;  /* 0x0000000a0e0e7248 */ /* 0x000fe40007fe0200 */
[----:B------:R-:W-:Y:S01]  /*1160*/  PRMT R16, R24, 0x7610, R16 ;  /* 0x0000761018107816 */ /* 0x000fe20000000010 */
[----:B------:R-:W4:Y:S01]  /*1170*/  LDS.U8 R10, [R25+0x6] ;  /* 0x00000600190a7984 */ /* 0x000f220000000000 */
[----:B------:R-:W-:Y:S01]  /*1180*/  PRMT R35, R35, 0x7710, RZ ;  /* 0x0000771023237816 */ /* 0x000fe200000000ff */
[----:B------:R-:W-:-:S04]  /*1190*/  IMAD.MOV R12, RZ, RZ, -R12 ;  /* 0x000000ffff0c7224 */ /* 0x000fc800078e0a0c */
[----:B------:R-:W-:Y:S01]  /*11a0*/  IMAD.IADD R16, R16, 0x1, R35 ;  /* 0x0000000110107824 */ /* 0x000fe200078e0223 */
[----:B------:R-:W-:Y:S02]  /*11b0*/  PRMT R35, R12, 0x7710, RZ ;  /* 0x000077100c237816 */ /* 0x000fe400000000ff */
[----:B------:R-:W1:Y:S03]  /*11c0*/  LDS.U8 R12, [R25+0x7] ;  /* 0x00000700190c7984 */ /* 0x000e660000000000 */
[----:B------:R-:W-:Y:S02]  /*11d0*/  IMAD.IADD R24, R14, 0x1, R35 ;  /* 0x000000010e187824 */ /* 0x000fe400078e0223 */
[----:B------:R-:W2:Y:S01]  /*11e0*/  LDS.U8 R14, [R25+0x8] ;  /* 0x00000800190e7984 */ /* 0x000ea20000000000 */
[----:B------:R-:W-:Y:S02]  /*11f0*/  LOP3.LUT R16, R16, 0xffff, RZ, 0xc0, !PT ;  /* 0x0000ffff10107812 */ /* 0x000fe400078ec0ff */
[----:B------:R-:W-:-:S04]  /*1200*/  LOP3.LUT R24, R24, 0xffff, RZ, 0xc0, !PT ;  /* 0x0000ffff18187812 */ /* 0x000fc800078ec0ff */
[----:B------:R-:W-:Y:S02]  /*1210*/  IADD3 R29, PT, PT, R24, R16, R29 ;  /* 0x00000010181d7210 */ /* 0x000fe40007ffe01d */
[CC--:B0-----:R-:W-:Y:S02]  /*1220*/  VIMNMX.U16x2 R16, PT, PT, R8.reuse, R0.reuse, PT ;  /* 0x0000000008107248 */ /* 0x0c1fe40003fe0200 */
[----:B------:R-:W-:-:S03]  /*1230*/  VIMNMX.U16x2 R0, PT, PT, R8, R0, !PT ;  /* 0x0000000008007248 */ /* 0x000fc60007fe0200 */
[----:B------:R-:W-:Y:S01]  /*1240*/  IMAD.MOV R16, RZ, RZ, -R16 ;  /* 0x000000ffff107224 */ /* 0x000fe200078e0a10 */
[----:B----4-:R-:W-:-:S04]  /*1250*/  VIMNMX.U16x2 R8, PT, PT, R10, R6, PT ;  /* 0x000000060a087248 */ /* 0x010fc80003fe0200 */
[----:B------:R-:W-:Y:S01]  /*1260*/  PRMT R35, R16, 0x7710, RZ ;  /* 0x0000771010237816 */ /* 0x000fe200000000ff */
[----:B------:R-:W-:Y:S01]  /*1270*/  IMAD.MOV R16, RZ, RZ, -R8 ;  /* 0x000000ffff107224 */ /* 0x000fe200078e0a08 */
[----:B------:R-:W-:-:S03]  /*1280*/  VIMNMX.U16x2 R6, PT, PT, R10, R6, !PT ;  /* 0x000000060a067248 */ /* 0x000fc60007fe0200 */
[----:B------:R-:W-:Y:S01]  /*1290*/  IMAD.IADD R8, R0, 0x1, R35 ;  /* 0x0000000100087824 */ /* 0x000fe200078e0223 */
[----:B-1----:R-:W-:Y:S02]  /*12a0*/  VIMNMX.U16x2 R0, PT, PT, R12, R2, PT ;  /* 0x000000020c007248 */ /* 0x002fe40003fe0200 */
[----:B------:R-:W-:Y:S02]  /*12b0*/  PRMT R10, R6, 0x7610, R10 ;  /* 0x00007610060a7816 */ /* 0x000fe4000000000a */
[----:B------:R-:W-:Y:S02]  /*12c0*/  PRMT R35, R16, 0x7710, RZ ;  /* 0x0000771010237816 */ /* 0x000fe400000000ff */
[----:B--2---:R-:W-:-:S03]  /*12d0*/  VIMNMX.U16x2 R6, PT, PT, R14, R4, PT ;  /* 0x000000040e067248 */ /* 0x004fc60003fe0200 */
[----:B------:R-:W-:Y:S01]  /*12e0*/  IMAD.IADD R10, R10, 0x1, R35 ;  /* 0x000000010a0a7824 */ /* 0x000fe200078e0223 */
[----:B------:R-:W-:Y:S01]  /*12f0*/  VIMNMX.U16x2 R4, PT, PT, R14, R4, !PT ;  /* 0x000000040e047248 */ /* 0x000fe20007fe0200 */
[----:B------:R-:W-:Y:S02]  /*1300*/  IMAD.MOV R35, RZ, RZ, -R0 ;  /* 0x000000ffff237224 */ /* 0x000fe400078e0a00 */
[----:B------:R-:W-:Y:S01]  /*1310*/  IMAD.MOV R6, RZ, RZ, -R6 ;  /* 0x000000ffff067224 */ /* 0x000fe200078e0a06 */
[----:B------:R-:W-:Y:S02]  /*1320*/  VIMNMX.U16x2 R2, PT, PT, R12, R2, !PT ;  /* 0x000000020c027248 */ /* 0x000fe40007fe0200 */
[----:B------:R-:W-:Y:S02]  /*1330*/  PRMT R0, R4, 0x7610, R0 ;  /* 0x0000761004007816 */ /* 0x000fe40000000000 */
        /* <DEDUP_REMOVED lines=8> */
[----:B------:R-:W-:Y:S01]  /*13c0*/  LOP3.LUT R0, R0, 0xffff, RZ, 0xc0, !PT ;  /* 0x0000ffff00007812 */ /* 0x000fe200078ec0ff */
[----:B------:R-:W-:-:S03]  /*13d0*/  VIADD R25, R25, 0x10 ;  /* 0x0000001019197836 */ /* 0x000fc60000000000 */
[----:B------:R-:W-:Y:S01]  /*13e0*/  IADD3 R36, PT, PT, R0, R29, R8 ;  /* 0x0000001d00247210 */ /* 0x000fe20007ffe008 */
[----:B------:R-:W-:Y:S06]  /*13f0*/  @P1 BRA `(.L_x_61) ;  /* 0xfffffff400ac1947 */ /* 0x000fec000383ffff */
.L_x_60:
        /* <DEDUP_REMOVED lines=17> */
[----:B-----5:R-:W4:Y:S04]  /*1510*/  LDG.E.U8 R4, desc[UR12][R40.64+0x2] ;  /* 0x0000020c28047981 */ /* 0x020f28000c1e1100 */
[----:B------:R-:W4:Y:S04]  /*1520*/  LDG.E.U8 R6, desc[UR12][R40.64+0x3] ;  /* 0x0000030c28067981 */ /* 0x000f28000c1e1100 */
[----:B------:R-:W4:Y:S04]  /*1530*/  LDG.E.U8 R8, desc[UR12][R40.64+0x4] ;  /* 0x0000040c28087981 */ /* 0x000f28000c1e1100 */
[----:B------:R-:W4:Y:S04]  /*1540*/  LDG.E.U8 R10, desc[UR12][R40.64+0x5] ;  /* 0x0000050c280a7981 */ /* 0x000f28000c1e1100 */
[----:B------:R-:W4:Y:S04]  /*1550*/  LDG.E.U8 R12, desc[UR12][R40.64+0x6] ;  /* 0x0000060c280c7981 */ /* 0x000f28000c1e1100 */
[----:B------:R-:W4:Y:S01]  /*1560*/  LDG.E.U8 R14, desc[UR12][R40.64+0x7] ;  /* 0x0000070c280e7981 */ /* 0x000f22000c1e1100 */
[----:B------:R-:W-:Y:S01]  /*1570*/  IADD3 R38, PT, PT, R35, R7, R34 ;  /* 0x0000000723267210 */ /* 0x000fe20007ffe022 */
[----:B------:R-:W-:-:S04]  /*1580*/  VIADD R34, R34, 0x8 ;  /* 0x0000000822227836 */ /* 0x000fc80000000000 */
[----:B------:R-:W2:Y:S04]  /*1590*/  LDS.U8 R16, [R38] ;  /* 0x0000000026107984 */ /* 0x000ea80000000000 */
[----:B------:R-:W3:Y:S01]  /*15a0*/  LDS.U8 R18, [R38+0x1] ;  /* 0x0000010026127984 */ /* 0x000ee20000000000 */
[CC--:B--2---:R-:W-:Y:S02]  /*15b0*/  VIMNMX.U16x2 R23, PT, PT, R16.reuse, R0.reuse, PT ;  /* 0x0000000010177248 */ /* 0x0c4fe40003fe0200 */
[----:B------:R-:W-:Y:S02]  /*15c0*/  VIMNMX.U16x2 R16, PT, PT, R16, R0, !PT ;  /* 0x0000000010107248 */ /* 0x000fe40007fe0200 */
[----:B------:R-:W4:Y:S01]  /*15d0*/  LDS.U8 R0, [R38+0x2] ;  /* 0x0000020026007984 */ /* 0x000f220000000000 */
[CC--:B---3--:R-:W-:Y:S01]  /*15e0*/  VIMNMX.U16x2 R24, PT, PT, R18.reuse, R2.reuse, PT ;  /* 0x0000000212187248 */ /* 0x0c8fe20003fe0200 */
[----:B------:R-:W-:Y:S01]  /*15f0*/  IMAD.MOV R23, RZ, RZ, -R23 ;  /* 0x000000ffff177224 */ /* 0x000fe200078e0a17 */
[----:B------:R-:W-:-:S02]  /*1600*/  VIMNMX.U16x2 R28, PT, PT, R18, R2, !PT ;  /* 0x00000002121c7248 */ /* 0x000fc40007fe0200 */
[----:B------:R-:W0:Y:S01]  /*1610*/  LDS.U8 R2, [R38+0x3] ;  /* 0x0000030026027984 */ /* 0x000e220000000000 */
[----:B------:R-:W-:Y:S01]  /*1620*/  IMAD.MOV R24, RZ, RZ, -R24 ;  /* 0x000000ffff187224 */ /* 0x000fe200078e0a18 */
[----:B------:R-:W-:-:S04]  /*1630*/  PRMT R23, R23, 0x7710, RZ ;  /* 0x0000771017177816 */ /* 0x000fc800000000ff */
[----:B------:R-:W-:Y:S01]  /*1640*/  PRMT R39, R24, 0x7710, RZ ;  /* 0x0000771018277816 */ /* 0x000fe200000000ff */
[----:B------:R-:W-:-:S04]  /*1650*/  IMAD.IADD R23, R16, 0x1, R23 ;  /* 0x0000000110177824 */ /* 0x000fc800078e0217 */
[----:B------:R-:W-:Y:S01]  /*1660*/  IMAD.IADD R16, R28, 0x1, R39 ;  /* 0x000000011c107824 */ /* 0x000fe200078e0227 */
[----:B------:R-:W-:-:S04]  /*1670*/  LOP3.LUT R23, R23, 0xffff, RZ, 0xc0, !PT ;  /* 0x0000ffff17177812 */ /* 0x000fc800078ec0ff */
[----:B------:R-:W-:-:S04]  /*1680*/  LOP3.LUT R16, R16, 0xffff, RZ, 0xc0, !PT ;  /* 0x0000ffff10107812 */ /* 0x000fc800078ec0ff */
[----:B------:R-:W-:Y:S02]  /*1690*/  IADD3 R16, PT, PT, R16, R23, R36 ;  /* 0x0000001710107210 */ /* 0x000fe40007ffe024 */
[CC--:B----4-:R-:W-:Y:S02]  /*16a0*/  VIMNMX.U16x2 R27, PT, PT, R0.reuse, R4.reuse, PT ;  /* 0x00000004001b7248 */ /* 0x0d0fe40003fe0200 */
[----:B------:R-:W-:Y:S02]  /*16b0*/  VIMNMX.U16x2 R18, PT, PT, R0, R4, !PT ;  /* 0x0000000400127248 */ /* 0x000fe40007fe0200 */
[----:B------:R-:W1:Y:S01]  /*16c0*/  LDS.U8 R0, [R38+0x4] ;  /* 0x0000040026007984 */ /* 0x000e620000000000 */
[CC--:B0-----:R-:W-:Y:S01]  /*16d0*/  VIMNMX.U16x2 R25, PT, PT, R2.reuse, R6.reuse, PT ;  /* 0x0000000602197248 */ /* 0x0c1fe20003fe0200 */
[----:B------:R-:W-:Y:S01]  /*16e0*/  IMAD.MOV R27, RZ, RZ, -R27 ;  /* 0x000000ffff1b7224 */ /* 0x000fe200078e0a1b */
[----:B------:R-:W-:Y:S01]  /*16f0*/  VIMNMX.U16x2 R29, PT, PT, R2, R6, !PT ;  /* 0x00000006021d7248 */ /* 0x000fe20007fe0200 */
[----:B------:R-:W-:Y:S02]  /*1700*/  LDS.U8 R4, [R38+0x6] ;  /* 0x0000060026047984 */ /* 0x000fe40000000000 */
[----:B------:R-:W-:Y:S01]  /*1710*/  IMAD.MOV R24, RZ, RZ, -R25 ;  /* 0x000000ffff187224 */ /* 0x000fe200078e0a19 */
[----:B------:R-:W-:Y:S01]  /*1720*/  PRMT R27, R27, 0x7710, RZ ;  /* 0x000077101b1b7816 */ /* 0x000fe200000000ff */
[----:B------:R-:W0:Y:S03]  /*1730*/  LDS.U8 R2, [R38+0x5] ;  /* 0x0000050026027984 */ /* 0x000e260000000000 */
[----:B------:R-:W-:Y:S01]  /*1740*/  PRMT R24, R24, 0x7710, RZ ;  /* 0x0000771018187816 */ /* 0x000fe200000000ff */
[----:B------:R-:W2:Y:S01]  /*1750*/  LDS.U8 R6, [R38+0x7] ;  /* 0x0000070026067984 */ /* 0x000ea20000000000 */
[----:B------:R-:W-:-:S03]  /*1760*/  IMAD.IADD R18, R18, 0x1, R27 ;  /* 0x0000000112127824 */ /* 0x000fc600078e021b */
[----:B------:R-:W-:Y:S02]  /*1770*/  IMAD.IADD R29, R29, 0x1, R24 ;  /* 0x000000011d1d7824 */ /* 0x000fe400078e0218 */
[----:B------:R-:W-:-:S03]  /*1780*/  LOP3.LUT R23, R18, 0xffff, RZ, 0xc0, !PT ;  /* 0x0000ffff12177812 */ /* 0x000fc600078ec0ff */
[----:B------:R-:W-:-:S04]  /*1790*/  LOP3.LUT R18, R29, 0xffff, RZ, 0xc0, !PT ;  /* 0x0000ffff1d127812 */ /* 0x000fc800078ec0ff */
[----:B------:R-:W-:Y:S02]  /*17a0*/  IADD3 R18, PT, PT, R18, R23, R16 ;  /* 0x0000001712127210 */ /* 0x000fe40007ffe010 */
[CC--:B-1----:R-:W-:Y:S02]  /*17b0*/  VIMNMX.U16x2 R16, PT, PT, R0.reuse, R8.reuse, PT ;  /* 0x0000000800107248 */ /* 0x0c2fe40003fe0200 */
[----:B------:R-:W-:-:S03]  /*17c0*/  VIMNMX.U16x2 R0, PT, PT, R0, R8, !PT ;  /* 0x0000000800007248 */ /* 0x000fc60007fe0200 */
[----:B------:R-:W-:Y:S01]  /*17d0*/  IMAD.MOV R16, RZ, RZ, -R16 ;  /* 0x000000ffff107224 */ /* 0x000fe200078e0a10 */
[CC--:B0-----:R-:W-:Y:S02]  /*17e0*/  VIMNMX.U16x2 R8, PT, PT, R2.reuse, R10.reuse, PT ;  /* 0x0000000a02087248 */ /* 0x0c1fe40003fe0200 */
[----:B------:R-:W-:Y:S02]  /*17f0*/  VIMNMX.U16x2 R10, PT, PT, R2, R10, !PT ;  /* 0x0000000a020a7248 */ /* 0x000fe40007fe0200 */
[CC--:B------:R-:W-:Y:S01]  /*1800*/  VIMNMX.U16x2 R2, PT, PT, R4.reuse, R12.reuse, PT ;  /* 0x0000000c04027248 */ /* 0x0c0fe20003fe0200 */
[----:B------:R-:W-:Y:S01]  /*1810*/  IMAD.MOV R8, RZ, RZ, -R8 ;  /* 0x000000ffff087224 */ /* 0x000fe200078e0a08 */
[----:B------:R-:W-:Y:S02]  /*1820*/  VIMNMX.U16x2 R12, PT, PT, R4, R12, !PT ;  /* 0x0000000c040c7248 */ /* 0x000fe40007fe0200 */
[CC--:B--2---:R-:W-:Y:S02]  /*1830*/  VIMNMX.U16x2 R4, PT, PT, R6.reuse, R14.reuse, PT ;  /* 0x0000000e06047248 */ /* 0x0c4fe40003fe0200 */
[----:B------:R-:W-:-:S02]  /*1840*/  VIMNMX.U16x2 R23, PT, PT, R6, R14, !PT ;  /* 0x0000000e06177248 */ /* 0x000fc40007fe0200 */
[----:B------:R-:W-:Y:S01]  /*1850*/  PRMT R14, R2, 0x7610, R14 ;  /* 0x00007610020e7816 */ /* 0x000fe2000000000e */
[----:B------:R-:W-:Y:S01]  /*1860*/  IMAD.MOV R4, RZ, RZ, -R4 ;  /* 0x000000ffff047224 */ /* 0x000fe200078e0a04 */
[----:B------:R-:W-:Y:S02]  /*1870*/  PRMT R2, R23, 0x7610, R2 ;  /* 0x0000761017027816 */ /* 0x000fe40000000002 */
[----:B------:R-:W-:Y:S01]  /*1880*/  PRMT R23, R16, 0x7710, RZ ;  /* 0x0000771010177816 */ /* 0x000fe200000000ff */
[----:B------:R-:W-:Y:S01]  /*1890*/  IMAD.MOV R14, RZ, RZ, -R14 ;  /* 0x000000ffff0e7224 */ /* 0x000fe200078e0a0e */
[----:B------:R-:W-:Y:S02]  /*18a0*/  PRMT R25, R8, 0x7710, RZ ;  /* 0x0000771008197816 */ /* 0x000fe400000000ff */
        /* <DEDUP_REMOVED lines=13> */
.L_x_63:
        /* <DEDUP_REMOVED lines=12> */
[----:B------:R-:W4:Y:S01]  /*1a40*/  LDG.E.U8 R6, desc[UR12][R24.64+0x3] ;  /* 0x0000030c18067981 */ /* 0x000f22000c1e1100 */
[----:B------:R-:W-:Y:S01]  /*1a50*/  IADD3 R18, PT, PT, R35, R7, R34 ;  /* 0x0000000723127210 */ /* 0x000fe20007ffe022 */
[----:B------:R-:W-:-:S04]  /*1a60*/  VIADD R34, R34, 0x4 ;  /* 0x0000000422227836 */ /* 0x000fc80000000000 */
[----:B------:R-:W2:Y:S04]  /*1a70*/  LDS.U8 R8, [R18] ;  /* 0x0000000012087984 */ /* 0x000ea80000000000 */
[----:B------:R-:W3:Y:S04]  /*1a80*/  LDS.U8 R10, [R18+0x1] ;  /* 0x00000100120a7984 */ /* 0x000ee80000000000 */
[----:B------:R-:W4:Y:S04]  /*1a90*/  LDS.U8 R12, [R18+0x2] ;  /* 0x00000200120c7984 */ /* 0x000f280000000000 */
[----:B------:R-:W0:Y:S01]  /*1aa0*/  LDS.U8 R14, [R18+0x3] ;  /* 0x00000300120e7984 */ /* 0x000e220000000000 */
        /* <DEDUP_REMOVED lines=8> */
[----:B0-----:R-:W-:-:S02]  /*1b30*/  VIMNMX.U16x2 R4, PT, PT, R14, R6, PT ;  /* 0x000000060e047248 */ /* 0x001fc40003fe0200 */
[----:B------:R-:W-:Y:S02]  /*1b40*/  VIMNMX.U16x2 R23, PT, PT, R14, R6, !PT ;  /* 0x000000060e177248 */ /* 0x000fe40007fe0200 */
        /* <DEDUP_REMOVED lines=19> */
.L_x_64:
        /* <DEDUP_REMOVED lines=9> */
[CC--:B--2--5:R-:W-:Y:S02]  /*1d10*/  VIMNMX.U16x2 R4, PT, PT, R2.reuse, R0.reuse, PT ;  /* 0x0000000002047248 */ /* 0x0e4fe40003fe0200 */
        /* <DEDUP_REMOVED lines=27> */
.L_x_62:
[C---:B------:R-:W-:Y:S01]  /*1ed0*/  ISETP.NE.AND P0, PT, R20.reuse, UR6, PT ;  /* 0x0000000614007c0c */ /* 0x040fe2000bf05270 */
[----:B------:R-:W-:-:S12]  /*1ee0*/  VIADD R20, R20, 0x1 ;  /* 0x0000000114147836 */ /* 0x000fd80000000000 */
[----:B------:R-:W-:Y:S05]  /*1ef0*/  @P0 BRA `(.L_x_65) ;  /* 0xffffffe800b00947 */ /* 0x000fea000383ffff */
[CC--:B------:R-:W-:Y:S02]  /*1f00*/  ISETP.GE.AND P0, PT, R36.reuse, R11.reuse, PT ;  /* 0x0000000b2400720c */ /* 0x0c0fe40003f06270 */
[----:B------:R-:W-:Y:S02]  /*1f10*/  VIMNMX R11, PT, PT, R36, R11, PT ;  /* 0x0000000b240b7248 */ /* 0x000fe40003fe0100 */
[C---:B------:R-:W-:Y:S01]  /*1f20*/  SEL R30, R31.reuse, R30, !P0 ;  /* 0x0000001e1f1e7207 */ /* 0x040fe20004000000 */
[----:B------:R-:W-:-:S05]  /*1f30*/  VIADD R31, R31, 0x1 ;  /* 0x000000011f1f7836 */ /* 0x000fca0000000000 */
[----:B------:R-:W-:-:S13]  /*1f40*/  ISETP.NE.AND P0, PT, R31, R26, PT ;  /* 0x0000001a1f00720c */ /* 0x000fda0003f05270 */
[----:B------:R-:W-:Y:S05]  /*1f50*/  @P0 BRA `(.L_x_66) ;  /* 0xffffffe8008c0947 */ /* 0x000fea000383ffff */
.L_x_58:
[----:B------:R-:W-:Y:S05]  /*1f60*/  BSYNC.RECONVERGENT B0 ;  /* 0x0000000000007941 */ /* 0x000fea0003800200 */
.L_x_57:
        /* <DEDUP_REMOVED lines=8> */
.L_x_67:
        /* <DEDUP_REMOVED lines=9> */
.L_x_82:


//--------------------- .text._Z20compute_disparity_v0iiiiPKhS0_Ph --------------------------
	.section	.text._Z20compute_disparity_v0iiiiPKhS0_Ph,"ax",@progbits
	.align	128
        .global         _Z20compute_disparity_v0iiiiPKhS0_Ph
        .type           _Z20compute_disparity_v0iiiiPKhS0_Ph,@function
        .size           _Z20compute_disparity_v0iiiiPKhS0_Ph,(.L_x_83 - _Z20compute_disparity_v0iiiiPKhS0_Ph)
        .other          _Z20compute_disparity_v0iiiiPKhS0_Ph,@"STO_CUDA_ENTRY STV_DEFAULT"
_Z20compute_disparity_v0iiiiPKhS0_Ph:
.text._Z20compute_disparity_v0iiiiPKhS0_Ph:
        /* <DEDUP_REMOVED lines=16> */
[----:B0-----:R-:W-:Y:S01]  /*0100*/  IMAD.U32 R3, RZ, RZ, UR6 ;  /* 0x00000006ff037e24 */ /* 0x001fe2000f8e00ff */
[----:B------:R-:W-:-:S03]  /*0110*/  IADD3 R0, PT, PT, -R20, UR7, RZ ;  /* 0x0000000714007c10 */ /* 0x000fc6000fffe1ff */
[----:B------:R-:W-:Y:S01]  /*0120*/  IMAD.IADD R5, R3, 0x1, -R20 ;  /* 0x0000000103057824 */ /* 0x000fe200078e0a14 */
[----:B------:R-:W-:-:S04]  /*0130*/  ISETP.GE.AND P0, PT, R19, R0, PT ;  /* 0x000000001300720c */ /* 0x000fc80003f06270 */
        /* <DEDUP_REMOVED lines=9> */
[----:B------:R-:W-:-:S04]  /*01d0*/  VIADDMNMX R0, R3, 0xffffffff, R0, PT ;  /* 0xffffffff03007846 */ /* 0x000fc80003800100 */
[----:B------:R-:W-:-:S13]  /*01e0*/  ISETP.GE.AND P0, PT, R0, R9, PT ;  /* 0x000000090000720c */ /* 0x000fda0003f06270 */
[----:B-1----:R-:W-:Y:S05]  /*01f0*/  @!P0 BRA `(.L_x_69) ;  /* 0x0000000c00808947 */ /* 0x002fea0003800000 */
[----:B------:R-:W-:Y:S02]  /*0200*/  IMAD.MOV R7, RZ, RZ, -R20 ;  /* 0x000000ffff077224 */ /* 0x000fe400078e0a14 */
[----:B------:R-:W-:-:S03]  /*0210*/  IMAD.IADD R18, R9, 0x1, -R22 ;  /* 0x0000000109127824 */ /* 0x000fc600078e0a16 */
[----:B------:R-:W-:-:S13]  /*0220*/  ISETP.GE.AND P0, PT, R20, R7, PT ;  /* 0x000000071400720c */ /* 0x000fda0003f06270 */
[----:B------:R-:W-:Y:S05]  /*0230*/  @P0 BRA `(.L_x_70) ;  /* 0x0000000000280947 */ /* 0x000fea0003800000 */
        /* <DEDUP_REMOVED lines=10> */
.L_x_70:
[--C-:B------:R-:W-:Y:S01]  /*02e0*/  IMAD.IADD R9, R20, 0x1, R20.reuse ;  /* 0x0000000114097824 */ /* 0x100fe200078e0214 */
[----:B------:R-:W-:Y:S01]  /*02f0*/  IADD3 R12, PT, PT, R13, UR4, -R20 ;  /* 0x000000040d0c7c10 */ /* 0x000fe2000fffe814 */
[----:B------:R-:W-:Y:S01]  /*0300*/  IMAD.MOV.U32 R13, RZ, RZ, 0x7fffffff ;  /* 0x7fffffffff0d7424 */ /* 0x000fe200078e00ff */
[----:B------:R-:W-:Y:S01]  /*0310*/  IADD3 R11, PT, PT, R0, 0x1, -R22 ;  /* 0x00000001000b7810 */ /* 0x000fe20007ffe816 */
[----:B------:R-:W-:Y:S02]  /*0320*/  VIADD R14, R9, 0x1 ;  /* 0x00000001090e7836 */ /* 0x000fe40000000000 */
[----:B------:R-:W-:-:S03]  /*0330*/  IMAD.MOV.U32 R5, RZ, RZ, RZ ;  /* 0x000000ffff057224 */ /* 0x000fc600078e00ff */
[C---:B------:R-:W-:Y:S02]  /*0340*/  LOP3.LUT R15, R14.reuse, 0xfffffff8, RZ, 0xc0, !PT ;  /* 0xfffffff80e0f7812 */ /* 0x040fe400078ec0ff */
[----:B------:R-:W-:-:S03]  /*0350*/  LOP3.LUT R14, R14, 0x7, RZ, 0xc0, !PT ;  /* 0x000000070e0e7812 */ /* 0x000fc600078ec0ff */
[----:B------:R-:W-:-:S07]  /*0360*/  IMAD.MOV R15, RZ, RZ, -R15 ;  /* 0x000000ffff0f7224 */ /* 0x000fce00078e0a0f */
.L_x_77:
[----:B------:R-:W-:Y:S02]  /*0370*/  IMAD.MOV.U32 R24, RZ, RZ, RZ ;  /* 0x000000ffff187224 */ /* 0x000fe400078e00ff */
[----:B------:R-:W-:-:S07]  /*0380*/  IMAD.MOV.U32 R16, RZ, RZ, R7 ;  /* 0x000000ffff107224 */ /* 0x000fce00078e0007 */
.L_x_76:
[----:B------:R-:W0:Y:S01]  /*0390*/  LDCU UR5, c[0x0][0x380] ;  /* 0x00007000ff0577ac */ /* 0x000e220008000800 */
[----:B------:R-:W-:Y:S01]  /*03a0*/  ISETP.GE.U32.AND P2, PT, R9, 0x7, PT ;  /* 0x000000070900780c */ /* 0x000fe20003f46070 */
[----:B------:R-:W-:Y:S01]  /*03b0*/  IMAD.IADD R8, R19, 0x1, R16 ;  /* 0x0000000113087824 */ /* 0x000fe200078e0210 */
[----:B------:R-:W-:Y:S01]  /*03c0*/  ISETP.NE.AND P0, PT, R16, R20, PT ;  /* 0x000000141000720c */ /* 0x000fe20003f05270 */
[----:B------:R-:W-:Y:S01]  /*03d0*/  IMAD.MOV.U32 R21, RZ, RZ, R7 ;  /* 0x000000ffff157224 */ /* 0x000fe200078e0007 */
[----:B------:R-:W-:Y:S01]  /*03e0*/  ISETP.NE.AND P1, PT, R14, RZ, PT ;  /* 0x000000ff0e00720c */ /* 0x000fe20003f25270 */
[----:B0-----:R-:W-:-:S08]  /*03f0*/  IMAD.U32 R3, RZ, RZ, UR5 ;  /* 0x00000005ff037e24 */ /* 0x001fd0000f8e00ff */
[----:B------:R-:W-:Y:S05]  /*0400*/  @!P2 BRA `(.L_x_71) ;  /* 0x000000040058a947 */ /* 0x000fea0003800000 */
[----:B------:R-:W-:Y:S02]  /*0410*/  IMAD R23, R8, R3, R12 ;  /* 0x0000000308177224 */ /* 0x000fe400078e020c */
[----:B------:R-:W-:Y:S02]  /*0420*/  IMAD.MOV.U32 R10, RZ, RZ, R15 ;  /* 0x000000ffff0a7224 */ /* 0x000fe400078e000f */
[----:B------:R-:W-:Y:S02]  /*0430*/  IMAD.MOV.U32 R21, RZ, RZ, R7 ;  /* 0x000000ffff157224 */ /* 0x000fe400078e0007 */
[----:B------:R-:W-:-:S07]  /*0440*/  IMAD.IADD R17, R23, 0x1, R18 ;  /* 0x0000000117117824 */ /* 0x000fce00078e0212 */
.L_x_72:
        /* <DEDUP_REMOVED lines=8> */
[----:B------:R-:W3:Y:S01]  /*04d0*/  LDG.E.U8 R6, desc[UR6][R26.64+0x1] ;  /* 0x000001061a067981 */ /* 0x000ee2000c1e1100 */
[----:B--2---:R-:W-:-:S05]  /*04e0*/  VIMNMX.U16x2 R25, PT, PT, R0, R2, PT ;  /* 0x0000000200197248 */ /* 0x004fca0003fe0200 */
[----:B------:R-:W-:Y:S01]  /*04f0*/  IMAD.MOV R25, RZ, RZ, -R25 ;  /* 0x000000ffff197224 */ /* 0x000fe200078e0a19 */
[----:B------:R-:W-:Y:S02]  /*0500*/  VIMNMX.U16x2 R0, PT, PT, R0, R2, !PT ;  /* 0x0000000200007248 */ /* 0x000fe40007fe0200 */
[----:B------:R-:W2:Y:S02]  /*0510*/  LDG.E.U8 R2, desc[UR6][R26.64+0x2] ;  /* 0x000002061a027981 */ /* 0x000ea4000c1e1100 */
[----:B------:R-:W-:-:S05]  /*0520*/  PRMT R25, R25, 0x7710, RZ ;  /* 0x0000771019197816 */ /* 0x000fca00000000ff */
[----:B------:R-:W-:Y:S01]  /*0530*/  IMAD.IADD R25, R0, 0x1, R25 ;  /* 0x0000000100197824 */ /* 0x000fe200078e0219 */
[CC--:B---3--:R-:W-:Y:S02]  /*0540*/  VIMNMX.U16x2 R0, PT, PT, R4.reuse, R6.reuse, PT ;  /* 0x0000000604007248 */ /* 0x0c8fe40003fe0200 */
[----:B------:R-:W-:Y:S02]  /*0550*/  VIMNMX.U16x2 R4, PT, PT, R4, R6, !PT ;  /* 0x0000000604047248 */ /* 0x000fe40007fe0200 */
[----:B------:R-:W-:Y:S01]  /*0560*/  LOP3.LUT R25, R25, 0xffff, RZ, 0xc0, !PT ;  /* 0x0000ffff19197812 */ /* 0x000fe200078ec0ff */
[--C-:B------:R-:W-:Y:S01]  /*0570*/  IMAD.MOV R31, RZ, RZ, -R0.reuse ;  /* 0x000000ffff1f7224 */ /* 0x100fe200078e0a00 */
[----:B------:R-:W-:Y:S01]  /*0580*/  PRMT R0, R4, 0x7610, R0 ;  /* 0x0000761004007816 */ /* 0x000fe20000000000 */
[----:B------:R-:W3:Y:S03]  /*0590*/  LDG.E.U8 R6, desc[UR6][R26.64+0x3] ;  /* 0x000003061a067981 */ /* 0x000ee6000c1e1100 */
[----:B------:R-:W-:-:S05]  /*05a0*/  PRMT R31, R31, 0x7710, RZ ;  /* 0x000077101f1f7816 */ /* 0x000fca00000000ff */
[----:B------:R-:W-:Y:S02]  /*05b0*/  IMAD.IADD R4, R0, 0x1, R31 ;  /* 0x0000000100047824 */ /* 0x000fe400078e021f */
[----:B------:R-:W2:Y:S03]  /*05c0*/  LDG.E.U8 R0, desc[UR6][R28.64+0x2] ;  /* 0x000002061c007981 */ /* 0x000ea6000c1e1100 */
[----:B------:R-:W-:-:S04]  /*05d0*/  LOP3.LUT R4, R4, 0xffff, RZ, 0xc0, !PT ;  /* 0x0000ffff04047812 */ /* 0x000fc800078ec0ff */
[----:B------:R-:W-:Y:S02]  /*05e0*/  IADD3 R25, PT, PT, R4, R25, R24 ;  /* 0x0000001904197210 */ /* 0x000fe40007ffe018 */
        /* <DEDUP_REMOVED lines=21> */
[----:B------:R-:W-:-:S04]  /*0740*/  VIMNMX.U16x2 R0, PT, PT, R0, R2, !PT ;  /* 0x0000000200007248 */ /* 0x000fc80007fe0200 */
[----:B------:R-:W-:-:S05]  /*0750*/  PRMT R31, R24, 0x7710, RZ ;  /* 0x00007710181f7816 */ /* 0x000fca00000000ff */
[----:B------:R-:W-:Y:S01]  /*0760*/  IMAD.IADD R2, R0, 0x1, R31 ;  /* 0x0000000100027824 */ /* 0x000fe200078e021f */
[CC--:B---3--:R-:W-:Y:S02]  /*0770*/  VIMNMX.U16x2 R0, PT, PT, R4.reuse, R6.reuse, PT ;  /* 0x0000000604007248 */ /* 0x0c8fe40003fe0200 */
[----:B------:R-:W-:Y:S02]  /*0780*/  VIMNMX.U16x2 R4, PT, PT, R4, R6, !PT ;  /* 0x0000000604047248 */ /* 0x000fe40007fe0200 */
[----:B------:R-:W-:Y:S01]  /*0790*/  LOP3.LUT R2, R2, 0xffff, RZ, 0xc0, !PT ;  /* 0x0000ffff02027812 */ /* 0x000fe200078ec0ff */
[--C-:B------:R-:W-:Y:S01]  /*07a0*/  IMAD.MOV R31, RZ, RZ, -R0.reuse ;  /* 0x000000ffff1f7224 */ /* 0x100fe200078e0a00 */
[----:B------:R-:W-:Y:S01]  /*07b0*/  PRMT R0, R4, 0x7610, R0 ;  /* 0x0000761004007816 */ /* 0x000fe20000000000 */
[----:B------:R-:W2:Y:S03]  /*07c0*/  LDG.E.U8 R6, desc[UR6][R26.64+0x7] ;  /* 0x000007061a067981 */ /* 0x000ea6000c1e1100 */
[----:B------:R-:W-:Y:S01]  /*07d0*/  PRMT R31, R31, 0x7710, RZ ;  /* 0x000077101f1f7816 */ /* 0x000fe200000000ff */
[----:B------:R-:W3:Y:S04]  /*07e0*/  LDG.E.U8 R4, desc[UR6][R26.64+0x6] ;  /* 0x000006061a047981 */ /* 0x000ee8000c1e1100 */
[----:B------:R-:W-:-:S05]  /*07f0*/  IMAD.IADD R0, R0, 0x1, R31 ;  /* 0x0000000100007824 */ /* 0x000fca00078e021f */
[----:B------:R-:W-:-:S04]  /*0800*/  LOP3.LUT R0, R0, 0xffff, RZ, 0xc0, !PT ;  /* 0x0000ffff00007812 */ /* 0x000fc800078ec0ff */
[----:B------:R-:W-:Y:S02]  /*0810*/  IADD3 R30, PT, PT, R0, R2, R25 ;  /* 0x00000002001e7210 */ /* 0x000fe40007ffe019 */
[----:B------:R-:W3:Y:S04]  /*0820*/  LDG.E.U8 R0, desc[UR6][R28.64+0x6] ;  /* 0x000006061c007981 */ /* 0x000ee8000c1e1100 */
[----:B------:R-:W2:Y:S01]  /*0830*/  LDG.E.U8 R2, desc[UR6][R28.64+0x7] ;  /* 0x000007061c027981 */ /* 0x000ea2000c1e1100 */
[----:B------:R-:W-:-:S05]  /*0840*/  VIADD R10, R10, 0x8 ;  /* 0x000000080a0a7836 */ /* 0x000fca0000000000 */
[----:B------:R-:W-:Y:S01]  /*0850*/  ISETP.NE.AND P2, PT, R10, RZ, PT ;  /* 0x000000ff0a00720c */ /* 0x000fe20003f45270 */
[----:B------:R-:W-:Y:S02]  /*0860*/  VIADD R21, R21, 0x8 ;  /* 0x0000000815157836 */ /* 0x000fe40000000000 */
[----:B------:R-:W-:Y:S02]  /*0870*/  VIADD R17, R17, 0x8 ;  /* 0x0000000811117836 */ /* 0x000fe40000000000 */
[----:B------:R-:W-:Y:S01]  /*0880*/  VIADD R23, R23, 0x8 ;  /* 0x0000000817177836 */ /* 0x000fe20000000000 */
[----:B---3--:R-:W-:Y:S02]  /*0890*/  VIMNMX.U16x2 R24, PT, PT, R0, R4, PT ;  /* 0x0000000400187248 */ /* 0x008fe40003fe0200 */
[----:B--2---:R-:W-:-:S03]  /*08a0*/  VIMNMX.U16x2 R25, PT, PT, R2, R6, PT ;  /* 0x0000000602197248 */ /* 0x004fc60003fe0200 */
[----:B------:R-:W-:Y:S01]  /*08b0*/  IMAD.MOV R24, RZ, RZ, -R24 ;  /* 0x000000ffff187224 */ /* 0x000fe200078e0a18 */
[----:B------:R-:W-:Y:S01]  /*08c0*/  VIMNMX.U16x2 R0, PT, PT, R0, R4, !PT ;  /* 0x0000000400007248 */ /* 0x000fe20007fe0200 */
[----:B------:R-:W-:Y:S01]  /*08d0*/  IMAD.MOV R4, RZ, RZ, -R25 ;  /* 0x000000ffff047224 */ /* 0x000fe200078e0a19 */
[----:B------:R-:W-:Y:S02]  /*08e0*/  VIMNMX.U16x2 R2, PT, PT, R2, R6, !PT ;  /* 0x0000000602027248 */ /* 0x000fe40007fe0200 */
        /* <DEDUP_REMOVED lines=8> */
.L_x_71:
[----:B------:R-:W-:Y:S02]  /*0970*/  VIADD R16, R16, 0x1 ;  /* 0x0000000110107836 */ /* 0x000fe40000000000 */
[----:B------:R-:W-:Y:S01]  /*0980*/  IMAD R26, R8, R3, R22 ;  /* 0x00000003081a7224 */ /* 0x000fe200078e0216 */
[----:B------:R-:W-:Y:S06]  /*0990*/  @!P1 BRA `(.L_x_73) ;  /* 0x00000004007c9947 */ /* 0x000fec0003800000 */
[----:B------:R-:W-:-:S05]  /*09a0*/  VIADD R0, R14, 0xffffffff ;  /* 0xffffffff0e007836 */ /* 0x000fca0000000000 */
[----:B------:R-:W-:-:S13]  /*09b0*/  ISETP.GE.U32.AND P1, PT, R0, 0x3, PT ;  /* 0x000000030000780c */ /* 0x000fda0003f26070 */
        /* <DEDUP_REMOVED lines=13> */
[----:B------:R-:W5:Y:S01]  /*0a90*/  LDG.E.U8 R10, desc[UR6][R28.64+0x3] ;  /* 0x000003061c0a7981 */ /* 0x000f62000c1e1100 */
[----:B--2---:R-:W-:-:S02]  /*0aa0*/  VIMNMX.U16x2 R17, PT, PT, R4, R6, PT ;  /* 0x0000000604117248 */ /* 0x004fc40003fe0200 */
[----:B------:R-:W-:Y:S02]  /*0ab0*/  VIMNMX.U16x2 R23, PT, PT, R4, R6, !PT ;  /* 0x0000000604177248 */ /* 0x000fe40007fe0200 */
[----:B------:R-:W4:Y:S04]  /*0ac0*/  LDG.E.U8 R4, desc[UR6][R30.64+0x2] ;  /* 0x000002061e047981 */ /* 0x000f28000c1e1100 */
[----:B------:R-:W5:Y:S01]  /*0ad0*/  LDG.E.U8 R6, desc[UR6][R30.64+0x3] ;  /* 0x000003061e067981 */ /* 0x000f62000c1e1100 */
[----:B------:R-:W-:Y:S02]  /*0ae0*/  PRMT R25, R17, 0x7610, R25 ;  /* 0x0000761011197816 */ /* 0x000fe40000000019 */
[----:B---3--:R-:W-:-:S03]  /*0af0*/  VIMNMX.U16x2 R17, PT, PT, R0, R2, PT ;  /* 0x0000000200117248 */ /* 0x008fc60003fe0200 */
[----:B------:R-:W-:Y:S01]  /*0b00*/  IMAD.MOV R25, RZ, RZ, -R25 ;  /* 0x000000ffff197224 */ /* 0x000fe200078e0a19 */
[----:B------:R-:W-:-:S04]  /*0b10*/  VIMNMX.U16x2 R0, PT, PT, R0, R2, !PT ;  /* 0x0000000200007248 */ /* 0x000fc80007fe0200 */
[----:B------:R-:W-:Y:S01]  /*0b20*/  PRMT R2, R25, 0x7710, RZ ;  /* 0x0000771019027816 */ /* 0x000fe200000000ff */
[----:B------:R-:W-:-:S04]  /*0b30*/  IMAD.MOV R17, RZ, RZ, -R17 ;  /* 0x000000ffff117224 */ /* 0x000fc800078e0a11 */
[----:B------:R-:W-:Y:S01]  /*0b40*/  IMAD.IADD R23, R23, 0x1, R2 ;  /* 0x0000000117177824 */ /* 0x000fe200078e0202 */
[----:B------:R-:W-:-:S05]  /*0b50*/  PRMT R17, R17, 0x7710, RZ ;  /* 0x0000771011117816 */ /* 0x000fca00000000ff */
[----:B------:R-:W-:Y:S01]  /*0b60*/  IMAD.IADD R0, R0, 0x1, R17 ;  /* 0x0000000100007824 */ /* 0x000fe200078e0211 */
[----:B------:R-:W-:-:S04]  /*0b70*/  LOP3.LUT R23, R23, 0xffff, RZ, 0xc0, !PT ;  /* 0x0000ffff17177812 */ /* 0x000fc800078ec0ff */
[----:B------:R-:W-:-:S04]  /*0b80*/  LOP3.LUT R0, R0, 0xffff, RZ, 0xc0, !PT ;  /* 0x0000ffff00007812 */ /* 0x000fc800078ec0ff */
[----:B------:R-:W-:Y:S01]  /*0b90*/  IADD3 R0, PT, PT, R0, R23, R24 ;  /* 0x0000001700007210 */ /* 0x000fe20007ffe018 */
[----:B------:R-:W-:Y:S01]  /*0ba0*/  VIADD R21, R21, 0x4 ;  /* 0x0000000415157836 */ /* 0x000fe20000000000 */
[CC--:B----4-:R-:W-:Y:S02]  /*0bb0*/  VIMNMX.U16x2 R2, PT, PT, R4.reuse, R8.reuse, PT ;  /* 0x0000000804027248 */ /* 0x0d0fe40003fe0200 */
[----:B------:R-:W-:Y:S02]  /*0bc0*/  VIMNMX.U16x2 R4, PT, PT, R4, R8, !PT ;  /* 0x0000000804047248 */ /* 0x000fe40007fe0200 */
[----:B-----5:R-:W-:Y:S01]  /*0bd0*/  VIMNMX.U16x2 R8, PT, PT, R6, R10, PT ;  /* 0x0000000a06087248 */ /* 0x020fe20003fe0200 */
[----:B------:R-:W-:-:S04]  /*0be0*/  IMAD.MOV R2, RZ, RZ, -R2 ;  /* 0x000000ffff027224 */ /* 0x000fc800078e0a02 */
        /* <DEDUP_REMOVED lines=8> */
[----:B------:R-:W-:-:S07]  /*0c70*/  IADD3 R24, PT, PT, R6, R17, R0 ;  /* 0x0000001106187210 */ /* 0x000fce0007ffe000 */
.L_x_74:
[----:B------:R-:W-:-:S05]  /*0c80*/  VIADD R0, R9, 0x1 ;  /* 0x0000000109007836 */ /* 0x000fca0000000000 */
[----:B------:R-:W-:-:S13]  /*0c90*/  LOP3.LUT P1, R0, R0, 0x3, RZ, 0xc0, !PT ;  /* 0x0000000300007812 */ /* 0x000fda000782c0ff */
        /* <DEDUP_REMOVED lines=30> */
.L_x_75:
        /* <DEDUP_REMOVED lines=17> */
.L_x_73:
[----:B------:R-:W-:Y:S05]  /*0f90*/  @P0 BRA `(.L_x_76) ;  /* 0xfffffff000fc0947 */ /* 0x000fea000383ffff */
[CC--:B------:R-:W-:Y:S02]  /*0fa0*/  ISETP.GE.AND P0, PT, R24.reuse, R13.reuse, PT ;  /* 0x0000000d1800720c */ /* 0x0c0fe40003f06270 */
[----:B------:R-:W-:Y:S02]  /*0fb0*/  VIMNMX R13, PT, PT, R24, R13, PT ;  /* 0x0000000d180d7248 */ /* 0x000fe40003fe0100 */
[C---:B------:R-:W-:Y:S01]  /*0fc0*/  SEL R5, R18.reuse, R5, !P0 ;  /* 0x0000000512057207 */ /* 0x040fe20004000000 */
[----:B------:R-:W-:-:S05]  /*0fd0*/  VIADD R18, R18, 0x1 ;  /* 0x0000000112127836 */ /* 0x000fca0000000000 */
[----:B------:R-:W-:-:S13]  /*0fe0*/  ISETP.NE.AND P0, PT, R18, R11, PT ;  /* 0x0000000b1200720c */ /* 0x000fda0003f05270 */
[----:B------:R-:W-:Y:S05]  /*0ff0*/  @P0 BRA `(.L_x_77) ;  /* 0xfffffff000dc0947 */ /* 0x000fea000383ffff */
.L_x_69:
[----:B------:R-:W-:Y:S05]  /*1000*/  BSYNC.RECONVERGENT B0 ;  /* 0x0000000000007941 */ /* 0x000fea0003800200 */
.L_x_68:
[----:B------:R-:W0:Y:S01]  /*1010*/  LDCU.64 UR8, c[0x0][0x3a0] ;  /* 0x00007400ff0877ac */ /* 0x000e220008000a00 */
[----:B------:R-:W-:Y:S01]  /*1020*/  IMAD R3, R19, R3, R22 ;  /* 0x0000000313037224 */ /* 0x000fe200078e0216 */
[----:B------:R-:W-:-:S04]  /*1030*/  IABS R5, R5 ;  /* 0x0000000500057213 */ /* 0x000fc80000000000 */
[----:B0-----:R-:W-:-:S04]  /*1040*/  IADD3 R2, P0, PT, R3, UR8, RZ ;  /* 0x0000000803027c10 */ /* 0x001fc8000ff1e0ff */
[----:B------:R-:W-:-:S05]  /*1050*/  LEA.HI.X.SX32 R3, R3, UR9, 0x1, P0 ;  /* 0x0000000903037c11 */ /* 0x000fca00080f0eff */
[----:B------:R-:W-:Y:S01]  /*1060*/  STG.E.U8 desc[UR6][R2.64], R5 ;  /* 0x0000000502007986 */ /* 0x000fe2000c101106 */
[----:B------:R-:W-:Y:S05]  /*1070*/  EXIT ;  /* 0x000000000000794d */ /* 0x000fea0003800000 */
.L_x_78:
        /* <DEDUP_REMOVED lines=16> */
.L_x_83:


//--------------------- .nv.shared.reserved.0     --------------------------
	.section	.nv.shared.reserved.0,"aw",@nobits
	.weak		__nv_reservedSMEM_offset_0_alias
	.size		__nv_reservedSMEM_offset_0_alias, 0, 64
	.other		__nv_reservedSMEM_offset_0_alias,@"STO_CUDA_RESERVED_SHARED STV_DEFAULT"
__nv_reservedSMEM_offset_0_alias:
	.zero		0
	.zero		64


//--------------------- .nv.shared._Z20compute_disparity_v3iiiiPKhS0_Ph --------------------------
	.section	.nv.shared._Z20compute_disparity_v3iiiiPKhS0_Ph,"aw",@nobits
	.sectionflags	@""
.nv.shared._Z20compute_disparity_v3iiiiPKhS0_Ph:
	.zero		5120


//--------------------- .nv.shared._Z20compute_disparity_v1iiiiPKhS0_Ph --------------------------
	.section	.nv.shared._Z20compute_disparity_v1iiiiPKhS0_Ph,"aw",@nobits
	.sectionflags	@""
.nv.shared._Z20compute_disparity_v1iiiiPKhS0_Ph:
	.zero		5120


//--------------------- .nv.constant0._Z20compute_disparity_v4iiiiPKhS0_Ph --------------------------
	.section	.nv.constant0._Z20compute_disparity_v4iiiiPKhS0_Ph,"a",@progbits
	.sectionflags	@""
	.align	4
.nv.constant0._Z20compute_disparity_v4iiiiPKhS0_Ph:
	.zero		936


//--------------------- .nv.constant0._Z20compute_disparity_v3iiiiPKhS0_Ph --------------------------
	.section	.nv.constant0._Z20compute_disparity_v3iiiiPKhS0_Ph,"a",@progbits
	.sectionflags	@""
	.align	4
.nv.constant0._Z20compute_disparity_v3iiiiPKhS0_Ph:
	.zero		936


//--------------------- .nv.constant0._Z20compute_disparity_v2iiiiPKhS0_Ph --------------------------
	.section	.nv.constant0._Z20compute_disparity_v2iiiiPKhS0_Ph,"a",@progbits
	.sectionflags	@""
	.align	4
.nv.constant0._Z20compute_disparity_v2iiiiPKhS0_Ph:
	.zero		936


//--------------------- .nv.constant0._Z20compute_disparity_v1iiiiPKhS0_Ph --------------------------
	.section	.nv.constant0._Z20compute_disparity_v1iiiiPKhS0_Ph,"a",@progbits
	.sectionflags	@""
	.align	4
.nv.constant0._Z20compute_disparity_v1iiiiPKhS0_Ph:
	.zero		936


//--------------------- .nv.constant0._Z20compute_disparity_v0iiiiPKhS0_Ph --------------------------
	.section	.nv.constant0._Z20compute_disparity_v0iiiiPKhS0_Ph,"a",@progbits
	.sectionflags	@""
	.align	4
.nv.constant0._Z20compute_disparity_v0iiiiPKhS0_Ph:
	.zero		936


//--------------------- SYMBOLS --------------------------

	.type		.nv.reservedSmem.offset0,@object
	.size		.nv.reservedSmem.offset0,0x4
	.type		.nv.reservedSmem.cap,@object
	.size		.nv.reservedSmem.cap,0x4
